	.target	sm_100a

	.elftype	@"ET_EXEC"


//--------------------- .note.nv.tkinfo           --------------------------
	.section	.note.nv.tkinfo,"",@"SHT_NOTE"
	.sectionflags	@"SHF_NOTE_NV_TKINFO"
	.tkinfo
        /*0018*/ 	.word	0x00000002
        /*0030*/ 	.string	""
        /*0030*/ 	.string	"ptxas"
        /*0030*/ 	.string	"Cuda compilation tools, release 13.0, V13.0.88"
        /*0030*/ 	.string	"Build cuda_13.0.r13.0/compiler.36424714_0"
        /*0030*/ 	.string	"-arch sm_100a -m 64 "



//--------------------- .note.nv.cuinfo           --------------------------
	.section	.note.nv.cuinfo,"",@"SHT_NOTE"
	.sectionflags	@"SHF_NOTE_NV_CUINFO"
        /*0018*/ 	.short	0x0002
        /*001a*/ 	.short	0x0064
        /*001c*/ 	.short	0x0082
	.zero		2


//--------------------- .nv.info                  --------------------------
	.section	.nv.info,"",@"SHT_CUDA_INFO"
	.align	4


	//----- nvinfo : EIATTR_REGCOUNT
	.align		4
        /*0000*/ 	.byte	0x04, 0x2f
        /*0002*/ 	.short	(.L_19 - .L_18)
	.align		4
.L_18:
        /*0004*/ 	.word	index@(_ZN7cutlass13device_kernelINS_4gemm6kernel13GemmUniversalIN4cute5tupleIJiiiiEEENS1_10collective13CollectiveMmaINS1_35MainloopSm100TmaUmmaWarpSpecializedILi3ELi2ELi4ENS5_IJNS4_1CILi2EEESB_NSA_ILi1EEEEEEEENS5_IJNSA_ILi128EEENSA_ILi64EEESF_EEENS_12float_e5m2_tENS5_IJlSC_lEEESI_SJ_NS4_8TiledMMAINS4_8MMA_AtomIJNS4_10MMA_TraitsINS4_25SM100_MMA_F8F6F4_2x1SM_SSEJSI_SI_fSF_SG_NS4_17integral_constantINS4_4UMMA5MajorELSQ_0EEESR_NSO_INSP_7ScaleInELSS_0EEEST_EEEEEENS4_6LayoutINS5_IJSC_SC_SC_EEENS5_IJNSA_ILi0EEESY_SY_EEEEENS5_IJNS4_10UnderscoreES11_S11_EEEEENS4_28SM100_TMA_2SM_LOAD_MULTICASTENS4_14ComposedLayoutINS4_7SwizzleILi3ELi4ELi3EEENS4_18smem_ptr_flag_bitsILi8EEENSW_INS5_IJNSA_ILi8EEESF_EEENS5_IJSF_SC_EEEEEEEvNS4_8identityENS4_18SM100_TMA_2SM_LOADES1E_vS1F_EENS_8epilogue10collective18CollectiveEpilogueINS1I_23Sm100TmaWarpSpecializedILi1ELi1ELi32ELb0ELb0EEEJNS5_IJSG_SG_SF_EEENS5_IJNSW_ISG_SC_EES1O_EEESI_SJ_SI_SJ_NS1I_6fusion15FusionCallbacksIS1M_NS1Q_17LinearCombinationISI_fSI_fLNS_15FloatRoundStyleE2EEES1N_S1P_JEEENS4_5SM1004TMEM4LOAD26SM100_TMEM_LOAD_32dp32b32xENS4_13SM90_TMA_LOADENS15_INS16_ILi2ELi4ELi3EEES19_NSW_INS5_IJS1A_SG_EEENS5_IJSG_SC_EEEEEEENS4_39AutoVectorizingCopyWithAssumedAlignmentILi128EEENS4_14SM90_TMA_STOREES25_S27_S27_EEEvvEEEEvNT_6ParamsE)
        /*0008*/ 	.word	0x0000005a


	//----- nvinfo : EIATTR_FRAME_SIZE
	.align		4
.L_19:
        /*000c*/ 	.byte	0x04, 0x11
        /*000e*/ 	.short	(.L_21 - .L_20)
	.align		4
.L_20:
        /*0010*/ 	.word	index@($__internal_2_$__cuda_sm10x_tcgen05_guardrail_trap_unallocated_columns_being_dealloced)
        /*0014*/ 	.word	0x00000000


	//----- nvinfo : EIATTR_FRAME_SIZE
	.align		4
.L_21:
        /*0018*/ 	.byte	0x04, 0x11
        /*001a*/ 	.short	(.L_23 - .L_22)
	.align		4
.L_22:
        /*001c*/ 	.word	index@($__internal_1_$__cuda_sm10x_tcgen05_guardrail_trap_phase_invalid_during_alloc)
        /*0020*/ 	.word	0x00000000


	//----- nvinfo : EIATTR_FRAME_SIZE
	.align		4
.L_23:
        /*0024*/ 	.byte	0x04, 0x11
        /*0026*/ 	.short	(.L_25 - .L_24)
	.align		4
.L_24:
        /*0028*/ 	.word	index@($__internal_0_$__cuda_sm10x_tcgen05_guardrail_trap_col_being_dealloced_not_returned_by_alloc)
        /*002c*/ 	.word	0x00000000


	//----- nvinfo : EIATTR_FRAME_SIZE
	.align		4
.L_25:
        /*0030*/ 	.byte	0x04, 0x11
        /*0032*/ 	.short	(.L_27 - .L_26)
	.align		4
.L_26:
        /*0034*/ 	.word	index@(_ZN7cutlass13device_kernelINS_4gemm6kernel13GemmUniversalIN4cute5tupleIJiiiiEEENS1_10collective13CollectiveMmaINS1_35MainloopSm100TmaUmmaWarpSpecializedILi3ELi2ELi4ENS5_IJNS4_1CILi2EEESB_NSA_ILi1EEEEEEEENS5_IJNSA_ILi128EEENSA_ILi64EEESF_EEENS_12float_e5m2_tENS5_IJlSC_lEEESI_SJ_NS4_8TiledMMAINS4_8MMA_AtomIJNS4_10MMA_TraitsINS4_25SM100_MMA_F8F6F4_2x1SM_SSEJSI_SI_fSF_SG_NS4_17integral_constantINS4_4UMMA5MajorELSQ_0EEESR_NSO_INSP_7ScaleInELSS_0EEEST_EEEEEENS4_6LayoutINS5_IJSC_SC_SC_EEENS5_IJNSA_ILi0EEESY_SY_EEEEENS5_IJNS4_10UnderscoreES11_S11_EEEEENS4_28SM100_TMA_2SM_LOAD_MULTICASTENS4_14ComposedLayoutINS4_7SwizzleILi3ELi4ELi3EEENS4_18smem_ptr_flag_bitsILi8EEENSW_INS5_IJNSA_ILi8EEESF_EEENS5_IJSF_SC_EEEEEEEvNS4_8identityENS4_18SM100_TMA_2SM_LOADES1E_vS1F_EENS_8epilogue10collective18CollectiveEpilogueINS1I_23Sm100TmaWarpSpecializedILi1ELi1ELi32ELb0ELb0EEEJNS5_IJSG_SG_SF_EEENS5_IJNSW_ISG_SC_EES1O_EEESI_SJ_SI_SJ_NS1I_6fusion15FusionCallbacksIS1M_NS1Q_17LinearCombinationISI_fSI_fLNS_15FloatRoundStyleE2EEES1N_S1P_JEEENS4_5SM1004TMEM4LOAD26SM100_TMEM_LOAD_32dp32b32xENS4_13SM90_TMA_LOADENS15_INS16_ILi2ELi4ELi3EEES19_NSW_INS5_IJS1A_SG_EEENS5_IJSG_SC_EEEEEEENS4_39AutoVectorizingCopyWithAssumedAlignmentILi128EEENS4_14SM90_TMA_STOREES25_S27_S27_EEEvvEEEEvNT_6ParamsE)
        /*0038*/ 	.word	0x00000000


	//----- nvinfo : EIATTR_MIN_STACK_SIZE
	.align		4
.L_27:
        /*003c*/ 	.byte	0x04, 0x12
        /*003e*/ 	.short	(.L_29 - .L_28)
	.align		4
.L_28:
        /*0040*/ 	.word	index@(_ZN7cutlass13device_kernelINS_4gemm6kernel13GemmUniversalIN4cute5tupleIJiiiiEEENS1_10collective13CollectiveMmaINS1_35MainloopSm100TmaUmmaWarpSpecializedILi3ELi2ELi4ENS5_IJNS4_1CILi2EEESB_NSA_ILi1EEEEEEEENS5_IJNSA_ILi128EEENSA_ILi64EEESF_EEENS_12float_e5m2_tENS5_IJlSC_lEEESI_SJ_NS4_8TiledMMAINS4_8MMA_AtomIJNS4_10MMA_TraitsINS4_25SM100_MMA_F8F6F4_2x1SM_SSEJSI_SI_fSF_SG_NS4_17integral_constantINS4_4UMMA5MajorELSQ_0EEESR_NSO_INSP_7ScaleInELSS_0EEEST_EEEEEENS4_6LayoutINS5_IJSC_SC_SC_EEENS5_IJNSA_ILi0EEESY_SY_EEEEENS5_IJNS4_10UnderscoreES11_S11_EEEEENS4_28SM100_TMA_2SM_LOAD_MULTICASTENS4_14ComposedLayoutINS4_7SwizzleILi3ELi4ELi3EEENS4_18smem_ptr_flag_bitsILi8EEENSW_INS5_IJNSA_ILi8EEESF_EEENS5_IJSF_SC_EEEEEEEvNS4_8identityENS4_18SM100_TMA_2SM_LOADES1E_vS1F_EENS_8epilogue10collective18CollectiveEpilogueINS1I_23Sm100TmaWarpSpecializedILi1ELi1ELi32ELb0ELb0EEEJNS5_IJSG_SG_SF_EEENS5_IJNSW_ISG_SC_EES1O_EEESI_SJ_SI_SJ_NS1I_6fusion15FusionCallbacksIS1M_NS1Q_17LinearCombinationISI_fSI_fLNS_15FloatRoundStyleE2EEES1N_S1P_JEEENS4_5SM1004TMEM4LOAD26SM100_TMEM_LOAD_32dp32b32xENS4_13SM90_TMA_LOADENS15_INS16_ILi2ELi4ELi3EEES19_NSW_INS5_IJS1A_SG_EEENS5_IJSG_SC_EEEEEEENS4_39AutoVectorizingCopyWithAssumedAlignmentILi128EEENS4_14SM90_TMA_STOREES25_S27_S27_EEEvvEEEEvNT_6ParamsE)
        /*0044*/ 	.word	0x00000000
.L_29:


//--------------------- .nv.compat                --------------------------
	.section	.nv.compat,"",@"SHT_CUDA_COMPAT_INFO"
	.align	4
        /*0000*/ 	.byte	0x02, 0x09, 0x01, 0x00, 0x02, 0x02, 0x02, 0x00, 0x02, 0x05, 0x05, 0x00, 0x03, 0x07, 0x01, 0x01
        /*0010*/ 	.byte	0x02, 0x03, 0x01, 0x00, 0x02, 0x06, 0x01, 0x00, 0x04, 0x0b, 0x08, 0x00, 0x09, 0x00, 0x00, 0x00
        /*0020*/ 	.byte	0x00, 0x00, 0x00, 0x00


//--------------------- .nv.info._ZN7cutlass13device_kernelINS_4gemm6kernel13GemmUniversalIN4cute5tupleIJiiiiEEENS1_10collective13CollectiveMmaINS1_35MainloopSm100TmaUmmaWarpSpecializedILi3ELi2ELi4ENS5_IJNS4_1CILi2EEESB_NSA_ILi1EEEEEEEENS5_IJNSA_ILi128EEENSA_ILi64EEESF_EEENS_12float_e5m2_tENS5_IJlSC_lEEESI_SJ_NS4_8TiledMMAINS4_8MMA_AtomIJNS4_10MMA_TraitsINS4_25SM100_MMA_F8F6F4_2x1SM_SSEJSI_SI_fSF_SG_NS4_17integral_constantINS4_4UMMA5MajorELSQ_0EEESR_NSO_INSP_7ScaleInELSS_0EEEST_EEEEEENS4_6LayoutINS5_IJSC_SC_SC_EEENS5_IJNSA_ILi0EEESY_SY_EEEEENS5_IJNS4_10UnderscoreES11_S11_EEEEENS4_28SM100_TMA_2SM_LOAD_MULTICASTENS4_14ComposedLayoutINS4_7SwizzleILi3ELi4ELi3EEENS4_18smem_ptr_flag_bitsILi8EEENSW_INS5_IJNSA_ILi8EEESF_EEENS5_IJSF_SC_EEEEEEEvNS4_8identityENS4_18SM100_TMA_2SM_LOADES1E_vS1F_EENS_8epilogue10collective18CollectiveEpilogueINS1I_23Sm100TmaWarpSpecializedILi1ELi1ELi32ELb0ELb0EEEJNS5_IJSG_SG_SF_EEENS5_IJNSW_ISG_SC_EES1O_EEESI_SJ_SI_SJ_NS1I_6fusion15FusionCallbacksIS1M_NS1Q_17LinearCombinationISI_fSI_fLNS_15FloatRoundStyleE2EEES1N_S1P_JEEENS4_5SM1004TMEM4LOAD26SM100_TMEM_LOAD_32dp32b32xENS4_13SM90_TMA_LOADENS15_INS16_ILi2ELi4ELi3EEES19_NSW_INS5_IJS1A_SG_EEENS5_IJSG_SC_EEEEEEENS4_39AutoVectorizingCopyWithAssumedAlignmentILi128EEENS4_14SM90_TMA_STOREES25_S27_S27_EEEvvEEEEvNT_6ParamsE --------------------------
	.section	.nv.info._ZN7cutlass13device_kernelINS_4gemm6kernel13GemmUniversalIN4cute5tupleIJiiiiEEENS1_10collective13CollectiveMmaINS1_35MainloopSm100TmaUmmaWarpSpecializedILi3ELi2ELi4ENS5_IJNS4_1CILi2EEESB_NSA_ILi1EEEEEEEENS5_IJNSA_ILi128EEENSA_ILi64EEESF_EEENS_12float_e5m2_tENS5_IJlSC_lEEESI_SJ_NS4_8TiledMMAINS4_8MMA_AtomIJNS4_10MMA_TraitsINS4_25SM100_MMA_F8F6F4_2x1SM_SSEJSI_SI_fSF_SG_NS4_17integral_constantINS4_4UMMA5MajorELSQ_0EEESR_NSO_INSP_7ScaleInELSS_0EEEST_EEEEEENS4_6LayoutINS5_IJSC_SC_SC_EEENS5_IJNSA_ILi0EEESY_SY_EEEEENS5_IJNS4_10UnderscoreES11_S11_EEEEENS4_28SM100_TMA_2SM_LOAD_MULTICASTENS4_14ComposedLayoutINS4_7SwizzleILi3ELi4ELi3EEENS4_18smem_ptr_flag_bitsILi8EEENSW_INS5_IJNSA_ILi8EEESF_EEENS5_IJSF_SC_EEEEEEEvNS4_8identityENS4_18SM100_TMA_2SM_LOADES1E_vS1F_EENS_8epilogue10collective18CollectiveEpilogueINS1I_23Sm100TmaWarpSpecializedILi1ELi1ELi32ELb0ELb0EEEJNS5_IJSG_SG_SF_EEENS5_IJNSW_ISG_SC_EES1O_EEESI_SJ_SI_SJ_NS1I_6fusion15FusionCallbacksIS1M_NS1Q_17LinearCombinationISI_fSI_fLNS_15FloatRoundStyleE2EEES1N_S1P_JEEENS4_5SM1004TMEM4LOAD26SM100_TMEM_LOAD_32dp32b32xENS4_13SM90_TMA_LOADENS15_INS16_ILi2ELi4ELi3EEES19_NSW_INS5_IJS1A_SG_EEENS5_IJSG_SC_EEEEEEENS4_39AutoVectorizingCopyWithAssumedAlignmentILi128EEENS4_14SM90_TMA_STOREES25_S27_S27_EEEvvEEEEvNT_6ParamsE,"",@"SHT_CUDA_INFO"
	.sectionflags	@""
	.align	4


	//----- nvinfo : EIATTR_CUDA_API_VERSION
	.align		4
        /*0000*/ 	.byte	0x04, 0x37
        /*0002*/ 	.short	(.L_31 - .L_30)
.L_30:
        /*0004*/ 	.word	0x00000082


	//----- nvinfo : EIATTR_KPARAM_INFO
	.align		4
.L_31:
        /*0008*/ 	.byte	0x04, 0x17
        /*000a*/ 	.short	(.L_33 - .L_32)
.L_32:
        /*000c*/ 	.word	0x00000000
        /*0010*/ 	.short	0x0000
        /*0012*/ 	.short	0x0000
        /*0014*/ 	.byte	0x00, 0xf0, 0x01, 0x20


	//----- nvinfo : EIATTR_AT_ENTRY_FRAGMENTS
	.align		4
.L_33:
        /*0018*/ 	.byte	0x04, 0x4f
        /*001a*/ 	.short	(.L_35 - .L_34)


	//   ....[0]....
.L_34:
        /*001c*/ 	.word	0x00000007


	//----- nvinfo : EIATTR_RESERVED_SMEM_USED
	.align		4
.L_35:
        /*0020*/ 	.byte	0x01, 0x41
	.zero		2


	//----- nvinfo : EIATTR_SPARSE_MMA_MASK
	.align		4
        /*0024*/ 	.byte	0x03, 0x50
        /*0026*/ 	.short	0x0000


	//----- nvinfo : EIATTR_TCGEN05_2CTA_USED
	.align		4
        /*0028*/ 	.byte	0x01, 0x52
	.zero		2


	//----- nvinfo : EIATTR_MAXREG_COUNT
	.align		4
        /*002c*/ 	.byte	0x03, 0x1b
        /*002e*/ 	.short	0x00ff


	//----- nvinfo : EIATTR_NUM_BARRIERS
	.align		4
        /*0030*/ 	.byte	0x02, 0x4c
        /*0032*/ 	.byte	0x07
	.zero		1


	//----- nvinfo : EIATTR_EXTERNS
	.align		4
        /*0034*/ 	.byte	0x04, 0x0f
        /*0036*/ 	.short	(.L_37 - .L_36)


	//   ....[0]....
	.align		4
.L_36:
        /*0038*/ 	.word	index@(__assertfail)


	//----- nvinfo : EIATTR_MERCURY_ISA_VERSION
	.align		4
.L_37:
        /*003c*/ 	.byte	0x03, 0x5f
        /*003e*/ 	.short	0x0101


	//----- nvinfo : EIATTR_INT_WARP_WIDE_INSTR_OFFSETS
	.align		4
        /*0040*/ 	.byte	0x04, 0x31
        /*0042*/ 	.short	(.L_39 - .L_38)


	//   ....[0]....
.L_38:
        /*0044*/ 	.word	0x00000d50


	//   ....[1]....
        /*0048*/ 	.word	0x00000e00


	//   ....[2]....
        /*004c*/ 	.word	0x00004210


	//   ....[3]....
        /*0050*/ 	.word	0x00004240


	//   ....[4]....
        /*0054*/ 	.word	0x00004260


	//   ....[5]....
        /*0058*/ 	.word	0x00004da0


	//   ....[6]....
        /*005c*/ 	.word	0x00004e50


	//----- nvinfo : EIATTR_COOP_GROUP_MASK_REGIDS
	.align		4
.L_39:
        /*0060*/ 	.byte	0x04, 0x29
        /*0062*/ 	.short	(.L_41 - .L_40)


	//   ....[0]....
.L_40:
        /*0064*/ 	.word	0xffffffff


	//   ....[1]....
        /*0068*/ 	.word	0xffffffff


	//   ....[2]....
        /*006c*/ 	.word	0xffffffff


	//   ....[3]....
        /*0070*/ 	.word	0xffffffff


	//   ....[4]....
        /*0074*/ 	.word	0xffffffff


	//   ....[5]....
        /*0078*/ 	.word	0xffffffff


	//   ....[6]....
        /*007c*/ 	.word	0xffffffff


	//   ....[7]....
        /*0080*/ 	.word	0xffffffff


	//   ....[8]....
        /*0084*/ 	.word	0xffffffff


	//   ....[9]....
        /*0088*/ 	.word	0xffffffff


	//   ....[10]....
        /*008c*/ 	.word	0xffffffff


	//   ....[11]....
        /*0090*/ 	.word	0xffffffff


	//   ....[12]....
        /*0094*/ 	.word	0xffffffff


	//   ....[13]....
        /*0098*/ 	.word	0xffffffff


	//----- nvinfo : EIATTR_COOP_GROUP_INSTR_OFFSETS
	.align		4
.L_41:
        /*009c*/ 	.byte	0x04, 0x28
        /*009e*/ 	.short	(.L_43 - .L_42)


	//   ....[0]....
.L_42:
        /*00a0*/ 	.word	0x000000b0


	//   ....[1]....
        /*00a4*/ 	.word	0x00000510


	//   ....[2]....
        /*00a8*/ 	.word	0x000006c0


	//   ....[3]....
        /*00ac*/ 	.word	0x00000800


	//   ....[4]....
        /*00b0*/ 	.word	0x00000900


	//   ....[5]....
        /*00b4*/ 	.word	0x00000a70


	//   ....[6]....
        /*00b8*/ 	.word	0x00000c10


	//   ....[7]....
        /*00bc*/ 	.word	0x00000e70


	//   ....[8]....
        /*00c0*/ 	.word	0x000021b0


	//   ....[9]....
        /*00c4*/ 	.word	0x00002ff0


	//   ....[10]....
        /*00c8*/ 	.word	0x000034c0


	//   ....[11]....
        /*00cc*/ 	.word	0x000034f0


	//   ....[12]....
        /*00d0*/ 	.word	0x00004110


	//   ....[13]....
        /*00d4*/ 	.word	0x00004320


	//----- nvinfo : EIATTR_VRC_CTA_INIT_COUNT
	.align		4
.L_43:
        /*00d8*/ 	.byte	0x02, 0x4a
        /*00da*/ 	.byte	0x80
	.zero		1


	//----- nvinfo : EIATTR_SYSCALL_OFFSETS
	.align		4
        /*00dc*/ 	.byte	0x04, 0x46
        /*00de*/ 	.short	(.L_45 - .L_44)


	//   ....[0]....
.L_44:
        /*00e0*/ 	.word	0x000059e0


	//   ....[1]....
        /*00e4*/ 	.word	0x00005b20


	//   ....[2]....
        /*00e8*/ 	.word	0x00006260


	//----- nvinfo : EIATTR_MBARRIER_INSTR_OFFSETS
	.align		4
.L_45:
        /*00ec*/ 	.byte	0x04, 0x39
        /*00ee*/ 	.short	(.L_47 - .L_46)


	//   ....[0]....
.L_46:
        /*00f0*/ 	.word	0x00000650
        /*00f4*/ 	.word	0x000000ff
        /*00f8*/ 	.word	0x00000000
        /*00fc*/ 	.short	0x0100
        /*00fe*/ 	.byte	0x04
	.zero		1


	//   ....[1]....
        /*0100*/ 	.word	0x00000660
        /*0104*/ 	.word	0x000000ff
        /*0108*/ 	.word	0x00000018
        /*010c*/ 	.short	0x0100
        /*010e*/ 	.byte	0x04
	.zero		1


	//   ....[2]....
        /*0110*/ 	.word	0x00000670
        /*0114*/ 	.word	0x000000ff
        /*0118*/ 	.word	0x00000008
        /*011c*/ 	.short	0x0100
        /*011e*/ 	.byte	0x04
	.zero		1


	//   ....[3]....
        /*0120*/ 	.word	0x00000680
        /*0124*/ 	.word	0x000000ff
        /*0128*/ 	.word	0x00000020
        /*012c*/ 	.short	0x0100
        /*012e*/ 	.byte	0x04
	.zero		1


	//   ....[4]....
        /*0130*/ 	.word	0x00000690
        /*0134*/ 	.word	0x000000ff
        /*0138*/ 	.word	0x00000010
        /*013c*/ 	.short	0x0100
        /*013e*/ 	.byte	0x04
	.zero		1


	//   ....[5]....
        /*0140*/ 	.word	0x000006a0
        /*0144*/ 	.word	0x000000ff
        /*0148*/ 	.word	0x00000028
        /*014c*/ 	.short	0x0100
        /*014e*/ 	.byte	0x04
	.zero		1


	//   ....[6]....
        /*0150*/ 	.word	0x000007d0
        /*0154*/ 	.word	0x000000ff
        /*0158*/ 	.word	0x00000030
        /*015c*/ 	.short	0x0100
        /*015e*/ 	.byte	0x04
	.zero		1


	//   ....[7]....
        /*0160*/ 	.word	0x000007e0
        /*0164*/ 	.word	0x000000ff
        /*0168*/ 	.word	0x00000038
        /*016c*/ 	.short	0x0100
        /*016e*/ 	.byte	0x04
	.zero		1


	//   ....[8]....
        /*0170*/ 	.word	0x000008d0
        /*0174*/ 	.word	0x000000ff
        /*0178*/ 	.word	0x00000040
        /*017c*/ 	.short	0x0100
        /*017e*/ 	.byte	0x06
	.zero		1


	//   ....[9]....
        /*0180*/ 	.word	0x000008e0
        /*0184*/ 	.word	0x000000ff
        /*0188*/ 	.word	0x00000048
        /*018c*/ 	.short	0x0100
        /*018e*/ 	.byte	0x06
	.zero		1


	//   ....[10]....
        /*0190*/ 	.word	0x00000a20
        /*0194*/ 	.word	0x000000ff
        /*0198*/ 	.word	0x00000050
        /*019c*/ 	.short	0x0100
        /*019e*/ 	.byte	0x06
	.zero		1


	//   ....[11]....
        /*01a0*/ 	.word	0x00000a30
        /*01a4*/ 	.word	0x000000ff
        /*01a8*/ 	.word	0x00000060
        /*01ac*/ 	.short	0x0100
        /*01ae*/ 	.byte	0x06
	.zero		1


	//   ....[12]....
        /*01b0*/ 	.word	0x00000a40
        /*01b4*/ 	.word	0x000000ff
        /*01b8*/ 	.word	0x00000058
        /*01bc*/ 	.short	0x0100
        /*01be*/ 	.byte	0x06
	.zero		1


	//   ....[13]....
        /*01c0*/ 	.word	0x00000a50
        /*01c4*/ 	.word	0x000000ff
        /*01c8*/ 	.word	0x00000068
        /*01cc*/ 	.short	0x0100
        /*01ce*/ 	.byte	0x06
	.zero		1


	//   ....[14]....
        /*01d0*/ 	.word	0x00000b80
        /*01d4*/ 	.word	0x000000ff
        /*01d8*/ 	.word	0x00000070
        /*01dc*/ 	.short	0x0100
        /*01de*/ 	.byte	0x04
	.zero		1


	//   ....[15]....
        /*01e0*/ 	.word	0x00000b90
        /*01e4*/ 	.word	0x000000ff
        /*01e8*/ 	.word	0x00000090
        /*01ec*/ 	.short	0x0100
        /*01ee*/ 	.byte	0x04
	.zero		1


	//   ....[16]....
        /*01f0*/ 	.word	0x00000ba0
        /*01f4*/ 	.word	0x000000ff
        /*01f8*/ 	.word	0x00000078
        /*01fc*/ 	.short	0x0100
        /*01fe*/ 	.byte	0x04
	.zero		1


	//   ....[17]....
        /*0200*/ 	.word	0x00000bb0
        /*0204*/ 	.word	0x000000ff
        /*0208*/ 	.word	0x00000098
        /*020c*/ 	.short	0x0100
        /*020e*/ 	.byte	0x04
	.zero		1


	//   ....[18]....
        /*0210*/ 	.word	0x00000bc0
        /*0214*/ 	.word	0x000000ff
        /*0218*/ 	.word	0x00000080
        /*021c*/ 	.short	0x0100
        /*021e*/ 	.byte	0x04
	.zero		1


	//   ....[19]....
        /*0220*/ 	.word	0x00000bd0
        /*0224*/ 	.word	0x000000ff
        /*0228*/ 	.word	0x000000a0
        /*022c*/ 	.short	0x0100
        /*022e*/ 	.byte	0x04
	.zero		1


	//   ....[20]....
        /*0230*/ 	.word	0x00000be0
        /*0234*/ 	.word	0x000000ff
        /*0238*/ 	.word	0x00000088
        /*023c*/ 	.short	0x0100
        /*023e*/ 	.byte	0x04
	.zero		1


	//   ....[21]....
        /*0240*/ 	.word	0x00000bf0
        /*0244*/ 	.word	0x000000ff
        /*0248*/ 	.word	0x000000a8
        /*024c*/ 	.short	0x0100
        /*024e*/ 	.byte	0x04
	.zero		1


	//   ....[22]....
        /*0250*/ 	.word	0x00000cf0
        /*0254*/ 	.word	0x000000ff
        /*0258*/ 	.word	0x000000b0
        /*025c*/ 	.short	0x0100
        /*025e*/ 	.byte	0x04
	.zero		1


	//   ....[23]....
        /*0260*/ 	.word	0x00000d00
        /*0264*/ 	.word	0x000000ff
        /*0268*/ 	.word	0x000000c0
        /*026c*/ 	.short	0x0100
        /*026e*/ 	.byte	0x04
	.zero		1


	//   ....[24]....
        /*0270*/ 	.word	0x00000d10
        /*0274*/ 	.word	0x000000ff
        /*0278*/ 	.word	0x000000b8
        /*027c*/ 	.short	0x0100
        /*027e*/ 	.byte	0x04
	.zero		1


	//   ....[25]....
        /*0280*/ 	.word	0x00000d20
        /*0284*/ 	.word	0x000000ff
        /*0288*/ 	.word	0x000000c8
        /*028c*/ 	.short	0x0100
        /*028e*/ 	.byte	0x04
	.zero		1


	//   ....[26]....
        /*0290*/ 	.word	0x00000e20
        /*0294*/ 	.word	0x000000ff
        /*0298*/ 	.word	0x000000d0
        /*029c*/ 	.short	0x0100
        /*029e*/ 	.byte	0x06
	.zero		1


	//   ....[27]....
        /*02a0*/ 	.word	0x00001a00
        /*02a4*/ 	.word	0x00000000
        /*02a8*/ 	.word	0x000000c0
        /*02ac*/ 	.short	0x010a
        /*02ae*/ 	.byte	0xff
	.zero		1


	//   ....[28]....
        /*02b0*/ 	.word	0x00001a30
        /*02b4*/ 	.word	0x00000000
        /*02b8*/ 	.word	0x000000b0
        /*02bc*/ 	.short	0x0101
        /*02be*/ 	.byte	0xff
	.zero		1


	//   ....[29]....
        /*02c0*/ 	.word	0x00001ad0
        /*02c4*/ 	.word	0x000000ff
        /*02c8*/ 	.word	0x00000018
        /*02cc*/ 	.short	0x010a
        /*02ce*/ 	.byte	0x04
	.zero		1


	//   ....[30]....
        /*02d0*/ 	.word	0x00001ba0
        /*02d4*/ 	.word	0x000000ff
        /*02d8*/ 	.word	0x00000018
        /*02dc*/ 	.short	0x010a
        /*02de*/ 	.byte	0x21
	.zero		1


	//   ....[31]....
        /*02e0*/ 	.word	0x00001d50
        /*02e4*/ 	.word	0x000000ff
        /*02e8*/ 	.word	0x00000018
        /*02ec*/ 	.short	0x010a
        /*02ee*/ 	.byte	0x05
	.zero		1


	//   ....[32]....
        /*02f0*/ 	.word	0x00001e60
        /*02f4*/ 	.word	0x000000ff
        /*02f8*/ 	.word	0x00000048
        /*02fc*/ 	.short	0x0101
        /*02fe*/ 	.byte	0x0d
	.zero		1


	//   ....[33]....
        /*0300*/ 	.word	0x00001e80
        /*0304*/ 	.word	0x000000ff
        /*0308*/ 	.word	0x00000018
        /*030c*/ 	.short	0x010a
        /*030e*/ 	.byte	0x04
	.zero		1


	//   ....[34]....
        /*0310*/ 	.word	0x00001f00
        /*0314*/ 	.word	0x000000ff
        /*0318*/ 	.word	0x00000018
        /*031c*/ 	.short	0x010a
        /*031e*/ 	.byte	0x11
	.zero		1


	//   ....[35]....
        /*0320*/ 	.word	0x000020a0
        /*0324*/ 	.word	0x000000ff
        /*0328*/ 	.word	0x00000018
        /*032c*/ 	.short	0x010a
        /*032e*/ 	.byte	0x05
	.zero		1


	//   ....[36]....
        /*0330*/ 	.word	0x000021e0
        /*0334*/ 	.word	0x00000003
        /*0338*/ 	.word	0x00000050
        /*033c*/ 	.short	0x010a
        /*033e*/ 	.byte	0xff
	.zero		1


	//   ....[37]....
        /*0340*/ 	.word	0x00002330
        /*0344*/ 	.word	0x00000000
        /*0348*/ 	.word	0x00000000
        /*034c*/ 	.short	0x0101
        /*034e*/ 	.byte	0xff
	.zero		1


	//   ....[38]....
        /*0350*/ 	.word	0x000028d0
        /*0354*/ 	.word	0x000000ff
        /*0358*/ 	.word	0x00000000
        /*035c*/ 	.short	0x010a
        /*035e*/ 	.byte	0x04
	.zero		1


	//   ....[39]....
        /*0360*/ 	.word	0x00002960
        /*0364*/ 	.word	0x000000ff
        /*0368*/ 	.word	0x00000000
        /*036c*/ 	.short	0x010a
        /*036e*/ 	.byte	0x05
	.zero		1


	//   ....[40]....
        /*0370*/ 	.word	0x00002a00
        /*0374*/ 	.word	0x00000000
        /*0378*/ 	.word	0x00000000
        /*037c*/ 	.short	0x010a
        /*037e*/ 	.byte	0xff
	.zero		1


	//   ....[41]....
        /*0380*/ 	.word	0x00002b40
        /*0384*/ 	.word	0x00000002
        /*0388*/ 	.word	0x000000b0
        /*038c*/ 	.short	0x010a
        /*038e*/ 	.byte	0xff
	.zero		1


	//   ....[42]....
        /*0390*/ 	.word	0x00002bb0
        /*0394*/ 	.word	0x00000002
        /*0398*/ 	.word	0x00000000
        /*039c*/ 	.short	0x0101
        /*039e*/ 	.byte	0xff
	.zero		1


	//   ....[43]....
        /*03a0*/ 	.word	0x00002bd0
        /*03a4*/ 	.word	0x000000ff
        /*03a8*/ 	.word	0x00000060
        /*03ac*/ 	.short	0x010a
        /*03ae*/ 	.byte	0x04
	.zero		1


	//   ....[44]....
        /*03b0*/ 	.word	0x00002cf0
        /*03b4*/ 	.word	0x00000002
        /*03b8*/ 	.word	0x00000050
        /*03bc*/ 	.short	0x010a
        /*03be*/ 	.byte	0xff
	.zero		1


	//   ....[45]....
        /*03c0*/ 	.word	0x00002df0
        /*03c4*/ 	.word	0x00000002
        /*03c8*/ 	.word	0x00000000
        /*03cc*/ 	.short	0x0101
        /*03ce*/ 	.byte	0xff
	.zero		1


	//   ....[46]....
        /*03d0*/ 	.word	0x00002e80
        /*03d4*/ 	.word	0x000000ff
        /*03d8*/ 	.word	0x00000060
        /*03dc*/ 	.short	0x0106
        /*03de*/ 	.byte	0x04
	.zero		1


	//   ....[47]....
        /*03e0*/ 	.word	0x00002ea0
        /*03e4*/ 	.word	0x000000ff
        /*03e8*/ 	.word	0x00000060
        /*03ec*/ 	.short	0x010a
        /*03ee*/ 	.byte	0x04
	.zero		1


	//   ....[48]....
        /*03f0*/ 	.word	0x00002f30
        /*03f4*/ 	.word	0x000000ff
        /*03f8*/ 	.word	0x00000060
        /*03fc*/ 	.short	0x0106
        /*03fe*/ 	.byte	0x07
	.zero		1


	//   ....[49]....
        /*0400*/ 	.word	0x00002f70
        /*0404*/ 	.word	0x00000000
        /*0408*/ 	.word	0x00000060
        /*040c*/ 	.short	0x010a
        /*040e*/ 	.byte	0xff
	.zero		1


	//   ....[50]....
        /*0410*/ 	.word	0x000031c0
        /*0414*/ 	.word	0x000000ff
        /*0418*/ 	.word	0x00000008
        /*041c*/ 	.short	0x010a
        /*041e*/ 	.byte	0x05
	.zero		1


	//   ....[51]....
        /*0420*/ 	.word	0x000031e0
        /*0424*/ 	.word	0x000000ff
        /*0428*/ 	.word	0x00000008
        /*042c*/ 	.short	0x010a
        /*042e*/ 	.byte	0x05
	.zero		1


	//   ....[52]....
        /*0430*/ 	.word	0x00003370
        /*0434*/ 	.word	0x000000ff
        /*0438*/ 	.word	0x00000008
        /*043c*/ 	.short	0x010a
        /*043e*/ 	.byte	0x05
	.zero		1


	//   ....[53]....
        /*0440*/ 	.word	0x00003390
        /*0444*/ 	.word	0x000000ff
        /*0448*/ 	.word	0x00000008
        /*044c*/ 	.short	0x010a
        /*044e*/ 	.byte	0x05
	.zero		1


	//   ....[54]....
        /*0450*/ 	.word	0x00003450
        /*0454*/ 	.word	0x000000ff
        /*0458*/ 	.word	0x00000000
        /*045c*/ 	.short	0x0101
        /*045e*/ 	.byte	0x04
	.zero		1


	//   ....[55]....
        /*0460*/ 	.word	0x00003790
        /*0464*/ 	.word	0x00000000
        /*0468*/ 	.word	0x00000050
        /*046c*/ 	.short	0x010a
        /*046e*/ 	.byte	0xff
	.zero		1


	//   ....[56]....
        /*0470*/ 	.word	0x00003850
        /*0474*/ 	.word	0x00000000
        /*0478*/ 	.word	0x00000000
        /*047c*/ 	.short	0x0101
        /*047e*/ 	.byte	0xff
	.zero		1


	//   ....[57]....
        /*0480*/ 	.word	0x00003910
        /*0484*/ 	.word	0x000000ff
        /*0488*/ 	.word	0x00000000
        /*048c*/ 	.short	0x010a
        /*048e*/ 	.byte	0x04
	.zero		1


	//   ....[58]....
        /*0490*/ 	.word	0x00003920
        /*0494*/ 	.word	0x000000ff
        /*0498*/ 	.word	0x00000090
        /*049c*/ 	.short	0x010a
        /*049e*/ 	.byte	0x1f
	.zero		1


	//   ....[59]....
        /*04a0*/ 	.word	0x000039d0
        /*04a4*/ 	.word	0x000000ff
        /*04a8*/ 	.word	0x00000000
        /*04ac*/ 	.short	0x010a
        /*04ae*/ 	.byte	0x05
	.zero		1


	//   ....[60]....
        /*04b0*/ 	.word	0x00003b00
        /*04b4*/ 	.word	0x000000ff
        /*04b8*/ 	.word	0x00000000
        /*04bc*/ 	.short	0x010a
        /*04be*/ 	.byte	0x04
	.zero		1


	//   ....[61]....
        /*04c0*/ 	.word	0x00003e00
        /*04c4*/ 	.word	0x000000ff
        /*04c8*/ 	.word	0x00000000
        /*04cc*/ 	.short	0x010a
        /*04ce*/ 	.byte	0x04
	.zero		1


	//   ....[62]....
        /*04d0*/ 	.word	0x00003e90
        /*04d4*/ 	.word	0x000000ff
        /*04d8*/ 	.word	0x00000000
        /*04dc*/ 	.short	0x010a
        /*04de*/ 	.byte	0x05
	.zero		1


	//   ....[63]....
        /*04e0*/ 	.word	0x00003f20
        /*04e4*/ 	.word	0x000000ff
        /*04e8*/ 	.word	0x00000000
        /*04ec*/ 	.short	0x010a
        /*04ee*/ 	.byte	0x05
	.zero		1


	//   ....[64]....
        /*04f0*/ 	.word	0x00003fc0
        /*04f4*/ 	.word	0x00000000
        /*04f8*/ 	.word	0x00000000
        /*04fc*/ 	.short	0x010a
        /*04fe*/ 	.byte	0xff
	.zero		1


	//   ....[65]....
        /*0500*/ 	.word	0x00004000
        /*0504*/ 	.word	0x00000000
        /*0508*/ 	.word	0x00000000
        /*050c*/ 	.short	0x010a
        /*050e*/ 	.byte	0xff
	.zero		1


	//   ....[66]....
        /*0510*/ 	.word	0x00004070
        /*0514*/ 	.word	0x000000ff
        /*0518*/ 	.word	0x00000000
        /*051c*/ 	.short	0x0101
        /*051e*/ 	.byte	0x04
	.zero		1


	//   ....[67]....
        /*0520*/ 	.word	0x000040b0
        /*0524*/ 	.word	0x000000ff
        /*0528*/ 	.word	0x000000d0
        /*052c*/ 	.short	0x010a
        /*052e*/ 	.byte	0x1a
	.zero		1


	//   ....[68]....
        /*0530*/ 	.word	0x00004100
        /*0534*/ 	.word	0x000000ff
        /*0538*/ 	.word	0x00000000
        /*053c*/ 	.short	0x0101
        /*053e*/ 	.byte	0x04
	.zero		1


	//   ....[69]....
        /*0540*/ 	.word	0x00004580
        /*0544*/ 	.word	0x00000007
        /*0548*/ 	.word	0x00000050
        /*054c*/ 	.short	0x010a
        /*054e*/ 	.byte	0xff
	.zero		1


	//   ....[70]....
        /*0550*/ 	.word	0x000046f0
        /*0554*/ 	.word	0x00000000
        /*0558*/ 	.word	0x00000000
        /*055c*/ 	.short	0x0101
        /*055e*/ 	.byte	0xff
	.zero		1


	//   ....[71]....
        /*0560*/ 	.word	0x00004b60
        /*0564*/ 	.word	0x000000ff
        /*0568*/ 	.word	0x00000048
        /*056c*/ 	.short	0x010a
        /*056e*/ 	.byte	0x11
	.zero		1


	//   ....[72]....
        /*0570*/ 	.word	0x00004ce0
        /*0574*/ 	.word	0x000000ff
        /*0578*/ 	.word	0x00000038
        /*057c*/ 	.short	0x010a
        /*057e*/ 	.byte	0x11
	.zero		1


	//   ....[73]....
        /*0580*/ 	.word	0x00004ef0
        /*0584*/ 	.word	0x000000ff
        /*0588*/ 	.word	0x00000030
        /*058c*/ 	.short	0x010b
        /*058e*/ 	.byte	0x11
	.zero		1


	//   ....[74]....
        /*0590*/ 	.word	0x00004f00
        /*0594*/ 	.word	0x000000ff
        /*0598*/ 	.word	0x00000000
        /*059c*/ 	.short	0x0101
        /*059e*/ 	.byte	0x1b
	.zero		1


	//   ....[75]....
        /*05a0*/ 	.word	0x00004f40
        /*05a4*/ 	.word	0x00000000
        /*05a8*/ 	.word	0x00000038
        /*05ac*/ 	.short	0x010a
        /*05ae*/ 	.byte	0xff
	.zero		1


	//   ....[76]....
        /*05b0*/ 	.word	0x000052b0
        /*05b4*/ 	.word	0x00000003
        /*05b8*/ 	.word	0x00000050
        /*05bc*/ 	.short	0x010a
        /*05be*/ 	.byte	0xff
	.zero		1


	//   ....[77]....
        /*05c0*/ 	.word	0x00005430
        /*05c4*/ 	.word	0x00000000
        /*05c8*/ 	.word	0x00000000
        /*05cc*/ 	.short	0x0101
        /*05ce*/ 	.byte	0xff
	.zero		1


	//   ....[78]....
        /*05d0*/ 	.word	0x00005e90
        /*05d4*/ 	.word	0x000000ff
        /*05d8*/ 	.word	0x00000030
        /*05dc*/ 	.short	0x010a
        /*05de*/ 	.byte	0x2c
	.zero		1


	//   ....[79]....
        /*05e0*/ 	.word	0x00005ea0
        /*05e4*/ 	.word	0x00000052
        /*05e8*/ 	.word	0x00000070
        /*05ec*/ 	.short	0x010a
        /*05ee*/ 	.byte	0xff
	.zero		1


	//   ....[80]....
        /*05f0*/ 	.word	0x00005ff0
        /*05f4*/ 	.word	0x000000ff
        /*05f8*/ 	.word	0x00000030
        /*05fc*/ 	.short	0x010a
        /*05fe*/ 	.byte	0x2c
	.zero		1


	//   ....[81]....
        /*0600*/ 	.word	0x000060e0
        /*0604*/ 	.word	0x000000ff
        /*0608*/ 	.word	0x00000000
        /*060c*/ 	.short	0x0101
        /*060e*/ 	.byte	0x04
	.zero		1


	//   ....[82]....
        /*0610*/ 	.word	0x00006140
        /*0614*/ 	.word	0x00000052
        /*0618*/ 	.word	0x00000070
        /*061c*/ 	.short	0x010a
        /*061e*/ 	.byte	0xff
	.zero		1


	//   ....[83]....
        /*0620*/ 	.word	0x00006520
        /*0624*/ 	.word	0x00000052
        /*0628*/ 	.word	0x00000000
        /*062c*/ 	.short	0x0101
        /*062e*/ 	.byte	0xff
	.zero		1


	//   ....[84]....
        /*0630*/ 	.word	0x00006d70
        /*0634*/ 	.word	0x00000000
        /*0638*/ 	.word	0x000000c0
        /*063c*/ 	.short	0x010a
        /*063e*/ 	.byte	0xff
	.zero		1


	//   ....[85]....
        /*0640*/ 	.word	0x00006dd0
        /*0644*/ 	.word	0x00000000
        /*0648*/ 	.word	0x00000018
        /*064c*/ 	.short	0x010a
        /*064e*/ 	.byte	0xff
	.zero		1


	//   ....[86]....
        /*0650*/ 	.word	0x00006e30
        /*0654*/ 	.word	0x00000000
        /*0658*/ 	.word	0x00000018
        /*065c*/ 	.short	0x010a
        /*065e*/ 	.byte	0xff
	.zero		1


	//   ....[87]....
        /*0660*/ 	.word	0x00006e80
        /*0664*/ 	.word	0x00000003
        /*0668*/ 	.word	0x00000050
        /*066c*/ 	.short	0x010a
        /*066e*/ 	.byte	0xff
	.zero		1


	//   ....[88]....
        /*0670*/ 	.word	0x00006ee0
        /*0674*/ 	.word	0x00000000
        /*0678*/ 	.word	0x00000000
        /*067c*/ 	.short	0x010a
        /*067e*/ 	.byte	0xff
	.zero		1


	//   ....[89]....
        /*0680*/ 	.word	0x00006f40
        /*0684*/ 	.word	0x00000000
        /*0688*/ 	.word	0x00000000
        /*068c*/ 	.short	0x010a
        /*068e*/ 	.byte	0xff
	.zero		1


	//   ....[90]....
        /*0690*/ 	.word	0x00006f90
        /*0694*/ 	.word	0x00000002
        /*0698*/ 	.word	0x000000b0
        /*069c*/ 	.short	0x010a
        /*069e*/ 	.byte	0xff
	.zero		1


	//   ....[91]....
        /*06a0*/ 	.word	0x00006ff0
        /*06a4*/ 	.word	0x00000002
        /*06a8*/ 	.word	0x00000060
        /*06ac*/ 	.short	0x010a
        /*06ae*/ 	.byte	0xff
	.zero		1


	//   ....[92]....
        /*06b0*/ 	.word	0x00007040
        /*06b4*/ 	.word	0x00000002
        /*06b8*/ 	.word	0x00000050
        /*06bc*/ 	.short	0x010a
        /*06be*/ 	.byte	0xff
	.zero		1


	//   ....[93]....
        /*06c0*/ 	.word	0x000070a0
        /*06c4*/ 	.word	0x00000000
        /*06c8*/ 	.word	0x00000060
        /*06cc*/ 	.short	0x010a
        /*06ce*/ 	.byte	0xff
	.zero		1


	//   ....[94]....
        /*06d0*/ 	.word	0x00007100
        /*06d4*/ 	.word	0x00000005
        /*06d8*/ 	.word	0x00000008
        /*06dc*/ 	.short	0x010a
        /*06de*/ 	.byte	0xff
	.zero		1


	//   ....[95]....
        /*06e0*/ 	.word	0x000071f0
        /*06e4*/ 	.word	0x00000000
        /*06e8*/ 	.word	0x00000008
        /*06ec*/ 	.short	0x010a
        /*06ee*/ 	.byte	0xff
	.zero		1


	//   ....[96]....
        /*06f0*/ 	.word	0x00007240
        /*06f4*/ 	.word	0x00000000
        /*06f8*/ 	.word	0x00000050
        /*06fc*/ 	.short	0x010a
        /*06fe*/ 	.byte	0xff
	.zero		1


	//   ....[97]....
        /*0700*/ 	.word	0x000072a0
        /*0704*/ 	.word	0x00000000
        /*0708*/ 	.word	0x00000090
        /*070c*/ 	.short	0x010a
        /*070e*/ 	.byte	0xff
	.zero		1


	//   ....[98]....
        /*0710*/ 	.word	0x00007300
        /*0714*/ 	.word	0x00000000
        /*0718*/ 	.word	0x00000000
        /*071c*/ 	.short	0x010a
        /*071e*/ 	.byte	0xff
	.zero		1


	//   ....[99]....
        /*0720*/ 	.word	0x00007360
        /*0724*/ 	.word	0x00000000
        /*0728*/ 	.word	0x00000000
        /*072c*/ 	.short	0x010a
        /*072e*/ 	.byte	0xff
	.zero		1


	//   ....[100]....
        /*0730*/ 	.word	0x000073c0
        /*0734*/ 	.word	0x00000000
        /*0738*/ 	.word	0x00000000
        /*073c*/ 	.short	0x010a
        /*073e*/ 	.byte	0xff
	.zero		1


	//   ....[101]....
        /*0740*/ 	.word	0x00007420
        /*0744*/ 	.word	0x00000000
        /*0748*/ 	.word	0x00000000
        /*074c*/ 	.short	0x010a
        /*074e*/ 	.byte	0xff
	.zero		1


	//   ....[102]....
        /*0750*/ 	.word	0x00007480
        /*0754*/ 	.word	0x00000000
        /*0758*/ 	.word	0x000000d0
        /*075c*/ 	.short	0x010a
        /*075e*/ 	.byte	0xff
	.zero		1


	//   ....[103]....
        /*0760*/ 	.word	0x000074d0
        /*0764*/ 	.word	0x00000007
        /*0768*/ 	.word	0x00000050
        /*076c*/ 	.short	0x010a
        /*076e*/ 	.byte	0xff
	.zero		1


	//   ....[104]....
        /*0770*/ 	.word	0x00007530
        /*0774*/ 	.word	0x00000000
        /*0778*/ 	.word	0x00000048
        /*077c*/ 	.short	0x010a
        /*077e*/ 	.byte	0xff
	.zero		1


	//   ....[105]....
        /*0780*/ 	.word	0x00007590
        /*0784*/ 	.word	0x00000000
        /*0788*/ 	.word	0x00000038
        /*078c*/ 	.short	0x010a
        /*078e*/ 	.byte	0xff
	.zero		1


	//   ....[106]....
        /*0790*/ 	.word	0x000075e0
        /*0794*/ 	.word	0x00000003
        /*0798*/ 	.word	0x00000050
        /*079c*/ 	.short	0x010a
        /*079e*/ 	.byte	0xff
	.zero		1


	//   ....[107]....
        /*07a0*/ 	.word	0x00007640
        /*07a4*/ 	.word	0x00000000
        /*07a8*/ 	.word	0x00000030
        /*07ac*/ 	.short	0x010a
        /*07ae*/ 	.byte	0xff
	.zero		1


	//   ....[108]....
        /*07b0*/ 	.word	0x00007690
        /*07b4*/ 	.word	0x00000052
        /*07b8*/ 	.word	0x00000070
        /*07bc*/ 	.short	0x010a
        /*07be*/ 	.byte	0xff
	.zero		1


	//----- nvinfo : EIATTR_NUM_MBARRIERS
	.align		4
.L_47:
        /*07c0*/ 	.byte	0x03, 0x38
        /*07c2*/ 	.short	0x001b


	//----- nvinfo : EIATTR_EXIT_INSTR_OFFSETS
	.align		4
        /*07c4*/ 	.byte	0x04, 0x1c
        /*07c6*/ 	.short	(.L_49 - .L_48)


	//   ....[0]....
.L_48:
        /*07c8*/ 	.word	0x00002a30


	//   ....[1]....
        /*07cc*/ 	.word	0x00002f40


	//   ....[2]....
        /*07d0*/ 	.word	0x00002fa0


	//   ....[3]....
        /*07d4*/ 	.word	0x00004330


	//   ....[4]....
        /*07d8*/ 	.word	0x00004f70


	//   ....[5]....
        /*07dc*/ 	.word	0x00004fb0


	//   ....[6]....
        /*07e0*/ 	.word	0x00006d60


	//----- nvinfo : EIATTR_MAX_THREADS
	.align		4
.L_49:
        /*07e4*/ 	.byte	0x04, 0x05
        /*07e6*/ 	.short	(.L_51 - .L_50)
.L_50:
        /*07e8*/ 	.word	0x00000100
        /*07ec*/ 	.word	0x00000001
        /*07f0*/ 	.word	0x00000001


	//----- nvinfo : EIATTR_CRS_STACK_SIZE
	.align		4
.L_51:
        /*07f4*/ 	.byte	0x04, 0x1e
        /*07f6*/ 	.short	(.L_53 - .L_52)
.L_52:
        /*07f8*/ 	.word	0x00000000


	//----- nvinfo : EIATTR_CBANK_PARAM_SIZE
	.align		4
.L_53:
        /*07fc*/ 	.byte	0x03, 0x19
        /*07fe*/ 	.short	0x0800


	//----- nvinfo : EIATTR_PARAM_CBANK
	.align		4
        /*0800*/ 	.byte	0x04, 0x0a
        /*0802*/ 	.short	(.L_55 - .L_54)
	.align		4
.L_54:
        /*0804*/ 	.word	index@(.nv.constant0._ZN7cutlass13device_kernelINS_4gemm6kernel13GemmUniversalIN4cute5tupleIJiiiiEEENS1_10collective13CollectiveMmaINS1_35MainloopSm100TmaUmmaWarpSpecializedILi3ELi2ELi4ENS5_IJNS4_1CILi2EEESB_NSA_ILi1EEEEEEEENS5_IJNSA_ILi128EEENSA_ILi64EEESF_EEENS_12float_e5m2_tENS5_IJlSC_lEEESI_SJ_NS4_8TiledMMAINS4_8MMA_AtomIJNS4_10MMA_TraitsINS4_25SM100_MMA_F8F6F4_2x1SM_SSEJSI_SI_fSF_SG_NS4_17integral_constantINS4_4UMMA5MajorELSQ_0EEESR_NSO_INSP_7ScaleInELSS_0EEEST_EEEEEENS4_6LayoutINS5_IJSC_SC_SC_EEENS5_IJNSA_ILi0EEESY_SY_EEEEENS5_IJNS4_10UnderscoreES11_S11_EEEEENS4_28SM100_TMA_2SM_LOAD_MULTICASTENS4_14ComposedLayoutINS4_7SwizzleILi3ELi4ELi3EEENS4_18smem_ptr_flag_bitsILi8EEENSW_INS5_IJNSA_ILi8EEESF_EEENS5_IJSF_SC_EEEEEEEvNS4_8identityENS4_18SM100_TMA_2SM_LOADES1E_vS1F_EENS_8epilogue10collective18CollectiveEpilogueINS1I_23Sm100TmaWarpSpecializedILi1ELi1ELi32ELb0ELb0EEEJNS5_IJSG_SG_SF_EEENS5_IJNSW_ISG_SC_EES1O_EEESI_SJ_SI_SJ_NS1I_6fusion15FusionCallbacksIS1M_NS1Q_17LinearCombinationISI_fSI_fLNS_15FloatRoundStyleE2EEES1N_S1P_JEEENS4_5SM1004TMEM4LOAD26SM100_TMEM_LOAD_32dp32b32xENS4_13SM90_TMA_LOADENS15_INS16_ILi2ELi4ELi3EEES19_NSW_INS5_IJS1A_SG_EEENS5_IJSG_SC_EEEEEEENS4_39AutoVectorizingCopyWithAssumedAlignmentILi128EEENS4_14SM90_TMA_STOREES25_S27_S27_EEEvvEEEEvNT_6ParamsE)
        /*0808*/ 	.short	0x0380
        /*080a*/ 	.short	0x0800


	//----- nvinfo : EIATTR_SW_WAR
	.align		4
.L_55:
        /*080c*/ 	.byte	0x04, 0x36
        /*080e*/ 	.short	(.L_57 - .L_56)
.L_56:
        /*0810*/ 	.word	0x00000008
.L_57:


//--------------------- .nv.callgraph             --------------------------
	.section	.nv.callgraph,"",@"SHT_CUDA_CALLGRAPH"
	.align	4
	.sectionentsize	8
	.align		4
        /*0000*/ 	.word	0x00000000
	.align		4
        /*0004*/ 	.word	0xffffffff
	.align		4
        /*0008*/ 	.word	index@(_ZN7cutlass13device_kernelINS_4gemm6kernel13GemmUniversalIN4cute5tupleIJiiiiEEENS1_10collective13CollectiveMmaINS1_35MainloopSm100TmaUmmaWarpSpecializedILi3ELi2ELi4ENS5_IJNS4_1CILi2EEESB_NSA_ILi1EEEEEEEENS5_IJNSA_ILi128EEENSA_ILi64EEESF_EEENS_12float_e5m2_tENS5_IJlSC_lEEESI_SJ_NS4_8TiledMMAINS4_8MMA_AtomIJNS4_10MMA_TraitsINS4_25SM100_MMA_F8F6F4_2x1SM_SSEJSI_SI_fSF_SG_NS4_17integral_constantINS4_4UMMA5MajorELSQ_0EEESR_NSO_INSP_7ScaleInELSS_0EEEST_EEEEEENS4_6LayoutINS5_IJSC_SC_SC_EEENS5_IJNSA_ILi0EEESY_SY_EEEEENS5_IJNS4_10UnderscoreES11_S11_EEEEENS4_28SM100_TMA_2SM_LOAD_MULTICASTENS4_14ComposedLayoutINS4_7SwizzleILi3ELi4ELi3EEENS4_18smem_ptr_flag_bitsILi8EEENSW_INS5_IJNSA_ILi8EEESF_EEENS5_IJSF_SC_EEEEEEEvNS4_8identityENS4_18SM100_TMA_2SM_LOADES1E_vS1F_EENS_8epilogue10collective18CollectiveEpilogueINS1I_23Sm100TmaWarpSpecializedILi1ELi1ELi32ELb0ELb0EEEJNS5_IJSG_SG_SF_EEENS5_IJNSW_ISG_SC_EES1O_EEESI_SJ_SI_SJ_NS1I_6fusion15FusionCallbacksIS1M_NS1Q_17LinearCombinationISI_fSI_fLNS_15FloatRoundStyleE2EEES1N_S1P_JEEENS4_5SM1004TMEM4LOAD26SM100_TMEM_LOAD_32dp32b32xENS4_13SM90_TMA_LOADENS15_INS16_ILi2ELi4ELi3EEES19_NSW_INS5_IJS1A_SG_EEENS5_IJSG_SC_EEEEEEENS4_39AutoVectorizingCopyWithAssumedAlignmentILi128EEENS4_14SM90_TMA_STOREES25_S27_S27_EEEvvEEEEvNT_6ParamsE)
	.align		4
        /*000c*/ 	.word	index@(__assertfail)
	.align		4
        /*0010*/ 	.word	0x00000000
	.align		4
        /*0014*/ 	.word	0xfffffffe
	.align		4
        /*0018*/ 	.word	0x00000000
	.align		4
        /*001c*/ 	.word	0xfffffffd
	.align		4
        /*0020*/ 	.word	0x00000000
	.align		4
        /*0024*/ 	.word	0xfffffffc


//--------------------- .nv.constant4             --------------------------
	.section	.nv.constant4,"a",@progbits
	.align	8
	.align		8
.nv.constant4:
        /*0000*/ 	.dword	__assertfail
	.align		8
        /*0008*/ 	.dword	__unnamed_1
	.align		8
        /*0010*/ 	.dword	__unnamed_2
	.align		8
        /*0018*/ 	.dword	_ZN40_INTERNAL_ac85bf6a_4_k_cu_db48ed19_100584cuda3std3__45__cpo5beginE
	.align		8
        /*0020*/ 	.dword	_ZN40_INTERNAL_ac85bf6a_4_k_cu_db48ed19_100584cuda3std3__45__cpo3endE
	.align		8
        /*0028*/ 	.dword	_ZN40_INTERNAL_ac85bf6a_4_k_cu_db48ed19_100584cuda3std3__45__cpo6cbeginE
	.align		8
        /*0030*/ 	.dword	_ZN40_INTERNAL_ac85bf6a_4_k_cu_db48ed19_100584cuda3std3__45__cpo4cendE
	.align		8
        /*0038*/ 	.dword	_ZN40_INTERNAL_ac85bf6a_4_k_cu_db48ed19_100584cuda3std3__442_GLOBAL__N__ac85bf6a_4_k_cu_db48ed19_100586ignoreE
	.align		8
        /*0040*/ 	.dword	_ZN40_INTERNAL_ac85bf6a_4_k_cu_db48ed19_100584cuda3std3__419piecewise_constructE
	.align		8
        /*0048*/ 	.dword	_ZN40_INTERNAL_ac85bf6a_4_k_cu_db48ed19_100584cuda3std3__48in_placeE
	.align		8
        /*0050*/ 	.dword	_ZN40_INTERNAL_ac85bf6a_4_k_cu_db48ed19_100584cuda3std6ranges3__45__cpo4swapE
	.align		8
        /*0058*/ 	.dword	_ZN40_INTERNAL_ac85bf6a_4_k_cu_db48ed19_100584cuda3std6ranges3__45__cpo9iter_moveE
	.align		8
        /*0060*/ 	.dword	_ZN40_INTERNAL_ac85bf6a_4_k_cu_db48ed19_100584cute7productE
	.align		8
        /*0068*/ 	.dword	_ZN40_INTERNAL_ac85bf6a_4_k_cu_db48ed19_100584cute1_E
	.align		8
        /*0070*/ 	.dword	$str$25
	.align		8
        /*0078*/ 	.dword	$str$26
	.align		8
        /*0080*/ 	.dword	$str$27
	.align		8
        /*0088*/ 	.dword	$str$28


//--------------------- .text._ZN7cutlass13device_kernelINS_4gemm6kernel13GemmUniversalIN4cute5tupleIJiiiiEEENS1_10collective13CollectiveMmaINS1_35MainloopSm100TmaUmmaWarpSpecializedILi3ELi2ELi4ENS5_IJNS4_1CILi2EEESB_NSA_ILi1EEEEEEEENS5_IJNSA_ILi128EEENSA_ILi64EEESF_EEENS_12float_e5m2_tENS5_IJlSC_lEEESI_SJ_NS4_8TiledMMAINS4_8MMA_AtomIJNS4_10MMA_TraitsINS4_25SM100_MMA_F8F6F4_2x1SM_SSEJSI_SI_fSF_SG_NS4_17integral_constantINS4_4UMMA5MajorELSQ_0EEESR_NSO_INSP_7ScaleInELSS_0EEEST_EEEEEENS4_6LayoutINS5_IJSC_SC_SC_EEENS5_IJNSA_ILi0EEESY_SY_EEEEENS5_IJNS4_10UnderscoreES11_S11_EEEEENS4_28SM100_TMA_2SM_LOAD_MULTICASTENS4_14ComposedLayoutINS4_7SwizzleILi3ELi4ELi3EEENS4_18smem_ptr_flag_bitsILi8EEENSW_INS5_IJNSA_ILi8EEESF_EEENS5_IJSF_SC_EEEEEEEvNS4_8identityENS4_18SM100_TMA_2SM_LOADES1E_vS1F_EENS_8epilogue10collective18CollectiveEpilogueINS1I_23Sm100TmaWarpSpecializedILi1ELi1ELi32ELb0ELb0EEEJNS5_IJSG_SG_SF_EEENS5_IJNSW_ISG_SC_EES1O_EEESI_SJ_SI_SJ_NS1I_6fusion15FusionCallbacksIS1M_NS1Q_17LinearCombinationISI_fSI_fLNS_15FloatRoundStyleE2EEES1N_S1P_JEEENS4_5SM1004TMEM4LOAD26SM100_TMEM_LOAD_32dp32b32xENS4_13SM90_TMA_LOADENS15_INS16_ILi2ELi4ELi3EEES19_NSW_INS5_IJS1A_SG_EEENS5_IJSG_SC_EEEEEEENS4_39AutoVectorizingCopyWithAssumedAlignmentILi128EEENS4_14SM90_TMA_STOREES25_S27_S27_EEEvvEEEEvNT_6ParamsE --------------------------
	.section	.text._ZN7cutlass13device_kernelINS_4gemm6kernel13GemmUniversalIN4cute5tupleIJiiiiEEENS1_10collective13CollectiveMmaINS1_35MainloopSm100TmaUmmaWarpSpecializedILi3ELi2ELi4ENS5_IJNS4_1CILi2EEESB_NSA_ILi1EEEEEEEENS5_IJNSA_ILi128EEENSA_ILi64EEESF_EEENS_12float_e5m2_tENS5_IJlSC_lEEESI_SJ_NS4_8TiledMMAINS4_8MMA_AtomIJNS4_10MMA_TraitsINS4_25SM100_MMA_F8F6F4_2x1SM_SSEJSI_SI_fSF_SG_NS4_17integral_constantINS4_4UMMA5MajorELSQ_0EEESR_NSO_INSP_7ScaleInELSS_0EEEST_EEEEEENS4_6LayoutINS5_IJSC_SC_SC_EEENS5_IJNSA_ILi0EEESY_SY_EEEEENS5_IJNS4_10UnderscoreES11_S11_EEEEENS4_28SM100_TMA_2SM_LOAD_MULTICASTENS4_14ComposedLayoutINS4_7SwizzleILi3ELi4ELi3EEENS4_18smem_ptr_flag_bitsILi8EEENSW_INS5_IJNSA_ILi8EEESF_EEENS5_IJSF_SC_EEEEEEEvNS4_8identityENS4_18SM100_TMA_2SM_LOADES1E_vS1F_EENS_8epilogue10collective18CollectiveEpilogueINS1I_23Sm100TmaWarpSpecializedILi1ELi1ELi32ELb0ELb0EEEJNS5_IJSG_SG_SF_EEENS5_IJNSW_ISG_SC_EES1O_EEESI_SJ_SI_SJ_NS1I_6fusion15FusionCallbacksIS1M_NS1Q_17LinearCombinationISI_fSI_fLNS_15FloatRoundStyleE2EEES1N_S1P_JEEENS4_5SM1004TMEM4LOAD26SM100_TMEM_LOAD_32dp32b32xENS4_13SM90_TMA_LOADENS15_INS16_ILi2ELi4ELi3EEES19_NSW_INS5_IJS1A_SG_EEENS5_IJSG_SC_EEEEEEENS4_39AutoVectorizingCopyWithAssumedAlignmentILi128EEENS4_14SM90_TMA_STOREES25_S27_S27_EEEvvEEEEvNT_6ParamsE,"ax",@progbits
	.align	128
.text._ZN7cutlass13device_kernelINS_4gemm6kernel13GemmUniversalIN4cute5tupleIJiiiiEEENS1_10collective13CollectiveMmaINS1_35MainloopSm100TmaUmmaWarpSpecializedILi3ELi2ELi4ENS5_IJNS4_1CILi2EEESB_NSA_ILi1EEEEEEEENS5_IJNSA_ILi128EEENSA_ILi64EEESF_EEENS_12float_e5m2_tENS5_IJlSC_lEEESI_SJ_NS4_8TiledMMAINS4_8MMA_AtomIJNS4_10MMA_TraitsINS4_25SM100_MMA_F8F6F4_2x1SM_SSEJSI_SI_fSF_SG_NS4_17integral_constantINS4_4UMMA5MajorELSQ_0EEESR_NSO_INSP_7ScaleInELSS_0EEEST_EEEEEENS4_6LayoutINS5_IJSC_SC_SC_EEENS5_IJNSA_ILi0EEESY_SY_EEEEENS5_IJNS4_10UnderscoreES11_S11_EEEEENS4_28SM100_TMA_2SM_LOAD_MULTICASTENS4_14ComposedLayoutINS4_7SwizzleILi3ELi4ELi3EEENS4_18smem_ptr_flag_bitsILi8EEENSW_INS5_IJNSA_ILi8EEESF_EEENS5_IJSF_SC_EEEEEEEvNS4_8identityENS4_18SM100_TMA_2SM_LOADES1E_vS1F_EENS_8epilogue10collective18CollectiveEpilogueINS1I_23Sm100TmaWarpSpecializedILi1ELi1ELi32ELb0ELb0EEEJNS5_IJSG_SG_SF_EEENS5_IJNSW_ISG_SC_EES1O_EEESI_SJ_SI_SJ_NS1I_6fusion15FusionCallbacksIS1M_NS1Q_17LinearCombinationISI_fSI_fLNS_15FloatRoundStyleE2EEES1N_S1P_JEEENS4_5SM1004TMEM4LOAD26SM100_TMEM_LOAD_32dp32b32xENS4_13SM90_TMA_LOADENS15_INS16_ILi2ELi4ELi3EEES19_NSW_INS5_IJS1A_SG_EEENS5_IJSG_SC_EEEEEEENS4_39AutoVectorizingCopyWithAssumedAlignmentILi128EEENS4_14SM90_TMA_STOREES25_S27_S27_EEEvvEEEEvNT_6ParamsE:
        .type           _ZN7cutlass13device_kernelINS_4gemm6kernel13GemmUniversalIN4cute5tupleIJiiiiEEENS1_10collective13CollectiveMmaINS1_35MainloopSm100TmaUmmaWarpSpecializedILi3ELi2ELi4ENS5_IJNS4_1CILi2EEESB_NSA_ILi1EEEEEEEENS5_IJNSA_ILi128EEENSA_ILi64EEESF_EEENS_12float_e5m2_tENS5_IJlSC_lEEESI_SJ_NS4_8TiledMMAINS4_8MMA_AtomIJNS4_10MMA_TraitsINS4_25SM100_MMA_F8F6F4_2x1SM_SSEJSI_SI_fSF_SG_NS4_17integral_constantINS4_4UMMA5MajorELSQ_0EEESR_NSO_INSP_7ScaleInELSS_0EEEST_EEEEEENS4_6LayoutINS5_IJSC_SC_SC_EEENS5_IJNSA_ILi0EEESY_SY_EEEEENS5_IJNS4_10UnderscoreES11_S11_EEEEENS4_28SM100_TMA_2SM_LOAD_MULTICASTENS4_14ComposedLayoutINS4_7SwizzleILi3ELi4ELi3EEENS4_18smem_ptr_flag_bitsILi8EEENSW_INS5_IJNSA_ILi8EEESF_EEENS5_IJSF_SC_EEEEEEEvNS4_8identityENS4_18SM100_TMA_2SM_LOADES1E_vS1F_EENS_8epilogue10collective18CollectiveEpilogueINS1I_23Sm100TmaWarpSpecializedILi1ELi1ELi32ELb0ELb0EEEJNS5_IJSG_SG_SF_EEENS5_IJNSW_ISG_SC_EES1O_EEESI_SJ_SI_SJ_NS1I_6fusion15FusionCallbacksIS1M_NS1Q_17LinearCombinationISI_fSI_fLNS_15FloatRoundStyleE2EEES1N_S1P_JEEENS4_5SM1004TMEM4LOAD26SM100_TMEM_LOAD_32dp32b32xENS4_13SM90_TMA_LOADENS15_INS16_ILi2ELi4ELi3EEES19_NSW_INS5_IJS1A_SG_EEENS5_IJSG_SC_EEEEEEENS4_39AutoVectorizingCopyWithAssumedAlignmentILi128EEENS4_14SM90_TMA_STOREES25_S27_S27_EEEvvEEEEvNT_6ParamsE,@function
        .size           _ZN7cutlass13device_kernelINS_4gemm6kernel13GemmUniversalIN4cute5tupleIJiiiiEEENS1_10collective13CollectiveMmaINS1_35MainloopSm100TmaUmmaWarpSpecializedILi3ELi2ELi4ENS5_IJNS4_1CILi2EEESB_NSA_ILi1EEEEEEEENS5_IJNSA_ILi128EEENSA_ILi64EEESF_EEENS_12float_e5m2_tENS5_IJlSC_lEEESI_SJ_NS4_8TiledMMAINS4_8MMA_AtomIJNS4_10MMA_TraitsINS4_25SM100_MMA_F8F6F4_2x1SM_SSEJSI_SI_fSF_SG_NS4_17integral_constantINS4_4UMMA5MajorELSQ_0EEESR_NSO_INSP_7ScaleInELSS_0EEEST_EEEEEENS4_6LayoutINS5_IJSC_SC_SC_EEENS5_IJNSA_ILi0EEESY_SY_EEEEENS5_IJNS4_10UnderscoreES11_S11_EEEEENS4_28SM100_TMA_2SM_LOAD_MULTICASTENS4_14ComposedLayoutINS4_7SwizzleILi3ELi4ELi3EEENS4_18smem_ptr_flag_bitsILi8EEENSW_INS5_IJNSA_ILi8EEESF_EEENS5_IJSF_SC_EEEEEEEvNS4_8identityENS4_18SM100_TMA_2SM_LOADES1E_vS1F_EENS_8epilogue10collective18CollectiveEpilogueINS1I_23Sm100TmaWarpSpecializedILi1ELi1ELi32ELb0ELb0EEEJNS5_IJSG_SG_SF_EEENS5_IJNSW_ISG_SC_EES1O_EEESI_SJ_SI_SJ_NS1I_6fusion15FusionCallbacksIS1M_NS1Q_17LinearCombinationISI_fSI_fLNS_15FloatRoundStyleE2EEES1N_S1P_JEEENS4_5SM1004TMEM4LOAD26SM100_TMEM_LOAD_32dp32b32xENS4_13SM90_TMA_LOADENS15_INS16_ILi2ELi4ELi3EEES19_NSW_INS5_IJS1A_SG_EEENS5_IJSG_SC_EEEEEEENS4_39AutoVectorizingCopyWithAssumedAlignmentILi128EEENS4_14SM90_TMA_STOREES25_S27_S27_EEEvvEEEEvNT_6ParamsE,(.L_x_146 - _ZN7cutlass13device_kernelINS_4gemm6kernel13GemmUniversalIN4cute5tupleIJiiiiEEENS1_10collective13CollectiveMmaINS1_35MainloopSm100TmaUmmaWarpSpecializedILi3ELi2ELi4ENS5_IJNS4_1CILi2EEESB_NSA_ILi1EEEEEEEENS5_IJNSA_ILi128EEENSA_ILi64EEESF_EEENS_12float_e5m2_tENS5_IJlSC_lEEESI_SJ_NS4_8TiledMMAINS4_8MMA_AtomIJNS4_10MMA_TraitsINS4_25SM100_MMA_F8F6F4_2x1SM_SSEJSI_SI_fSF_SG_NS4_17integral_constantINS4_4UMMA5MajorELSQ_0EEESR_NSO_INSP_7ScaleInELSS_0EEEST_EEEEEENS4_6LayoutINS5_IJSC_SC_SC_EEENS5_IJNSA_ILi0EEESY_SY_EEEEENS5_IJNS4_10UnderscoreES11_S11_EEEEENS4_28SM100_TMA_2SM_LOAD_MULTICASTENS4_14ComposedLayoutINS4_7SwizzleILi3ELi4ELi3EEENS4_18smem_ptr_flag_bitsILi8EEENSW_INS5_IJNSA_ILi8EEESF_EEENS5_IJSF_SC_EEEEEEEvNS4_8identityENS4_18SM100_TMA_2SM_LOADES1E_vS1F_EENS_8epilogue10collective18CollectiveEpilogueINS1I_23Sm100TmaWarpSpecializedILi1ELi1ELi32ELb0ELb0EEEJNS5_IJSG_SG_SF_EEENS5_IJNSW_ISG_SC_EES1O_EEESI_SJ_SI_SJ_NS1I_6fusion15FusionCallbacksIS1M_NS1Q_17LinearCombinationISI_fSI_fLNS_15FloatRoundStyleE2EEES1N_S1P_JEEENS4_5SM1004TMEM4LOAD26SM100_TMEM_LOAD_32dp32b32xENS4_13SM90_TMA_LOADENS15_INS16_ILi2ELi4ELi3EEES19_NSW_INS5_IJS1A_SG_EEENS5_IJSG_SC_EEEEEEENS4_39AutoVectorizingCopyWithAssumedAlignmentILi128EEENS4_14SM90_TMA_STOREES25_S27_S27_EEEvvEEEEvNT_6ParamsE)
        .other          _ZN7cutlass13device_kernelINS_4gemm6kernel13GemmUniversalIN4cute5tupleIJiiiiEEENS1_10collective13CollectiveMmaINS1_35MainloopSm100TmaUmmaWarpSpecializedILi3ELi2ELi4ENS5_IJNS4_1CILi2EEESB_NSA_ILi1EEEEEEEENS5_IJNSA_ILi128EEENSA_ILi64EEESF_EEENS_12float_e5m2_tENS5_IJlSC_lEEESI_SJ_NS4_8TiledMMAINS4_8MMA_AtomIJNS4_10MMA_TraitsINS4_25SM100_MMA_F8F6F4_2x1SM_SSEJSI_SI_fSF_SG_NS4_17integral_constantINS4_4UMMA5MajorELSQ_0EEESR_NSO_INSP_7ScaleInELSS_0EEEST_EEEEEENS4_6LayoutINS5_IJSC_SC_SC_EEENS5_IJNSA_ILi0EEESY_SY_EEEEENS5_IJNS4_10UnderscoreES11_S11_EEEEENS4_28SM100_TMA_2SM_LOAD_MULTICASTENS4_14ComposedLayoutINS4_7SwizzleILi3ELi4ELi3EEENS4_18smem_ptr_flag_bitsILi8EEENSW_INS5_IJNSA_ILi8EEESF_EEENS5_IJSF_SC_EEEEEEEvNS4_8identityENS4_18SM100_TMA_2SM_LOADES1E_vS1F_EENS_8epilogue10collective18CollectiveEpilogueINS1I_23Sm100TmaWarpSpecializedILi1ELi1ELi32ELb0ELb0EEEJNS5_IJSG_SG_SF_EEENS5_IJNSW_ISG_SC_EES1O_EEESI_SJ_SI_SJ_NS1I_6fusion15FusionCallbacksIS1M_NS1Q_17LinearCombinationISI_fSI_fLNS_15FloatRoundStyleE2EEES1N_S1P_JEEENS4_5SM1004TMEM4LOAD26SM100_TMEM_LOAD_32dp32b32xENS4_13SM90_TMA_LOADENS15_INS16_ILi2ELi4ELi3EEES19_NSW_INS5_IJS1A_SG_EEENS5_IJSG_SC_EEEEEEENS4_39AutoVectorizingCopyWithAssumedAlignmentILi128EEENS4_14SM90_TMA_STOREES25_S27_S27_EEEvvEEEEvNT_6ParamsE,@"STO_CUDA_ENTRY STV_DEFAULT"
_ZN7cutlass13device_kernelINS_4gemm6kernel13GemmUniversalIN4cute5tupleIJiiiiEEENS1_10collective13CollectiveMmaINS1_35MainloopSm100TmaUmmaWarpSpecializedILi3ELi2ELi4ENS5_IJNS4_1CILi2EEESB_NSA_ILi1EEEEEEEENS5_IJNSA_ILi128EEENSA_ILi64EEESF_EEENS_12float_e5m2_tENS5_IJlSC_lEEESI_SJ_NS4_8TiledMMAINS4_8MMA_AtomIJNS4_10MMA_TraitsINS4_25SM100_MMA_F8F6F4_2x1SM_SSEJSI_SI_fSF_SG_NS4_17integral_constantINS4_4UMMA5MajorELSQ_0EEESR_NSO_INSP_7ScaleInELSS_0EEEST_EEEEEENS4_6LayoutINS5_IJSC_SC_SC_EEENS5_IJNSA_ILi0EEESY_SY_EEEEENS5_IJNS4_10UnderscoreES11_S11_EEEEENS4_28SM100_TMA_2SM_LOAD_MULTICASTENS4_14ComposedLayoutINS4_7SwizzleILi3ELi4ELi3EEENS4_18smem_ptr_flag_bitsILi8EEENSW_INS5_IJNSA_ILi8EEESF_EEENS5_IJSF_SC_EEEEEEEvNS4_8identityENS4_18SM100_TMA_2SM_LOADES1E_vS1F_EENS_8epilogue10collective18CollectiveEpilogueINS1I_23Sm100TmaWarpSpecializedILi1ELi1ELi32ELb0ELb0EEEJNS5_IJSG_SG_SF_EEENS5_IJNSW_ISG_SC_EES1O_EEESI_SJ_SI_SJ_NS1I_6fusion15FusionCallbacksIS1M_NS1Q_17LinearCombinationISI_fSI_fLNS_15FloatRoundStyleE2EEES1N_S1P_JEEENS4_5SM1004TMEM4LOAD26SM100_TMEM_LOAD_32dp32b32xENS4_13SM90_TMA_LOADENS15_INS16_ILi2ELi4ELi3EEES19_NSW_INS5_IJS1A_SG_EEENS5_IJSG_SC_EEEEEEENS4_39AutoVectorizingCopyWithAssumedAlignmentILi128EEENS4_14SM90_TMA_STOREES25_S27_S27_EEEvvEEEEvNT_6ParamsE:
[----:B------:R-:W1:Y:S01]  /*0000*/  LDC R1, c[0x0][0x37c] ;  /* 0x0000df00ff017b82 */ /* 0x000e620000000800 */
[----:B------:R-:W2:Y:S01]  /*0010*/  S2R R69, SR_TID.X ;  /* 0x0000000000457919 */ /* 0x000ea20000002100 */
[----:B------:R-:W3:Y:S06]  /*0020*/  LDCU.64 UR8, c[0x0][0x890] ;  /* 0x00011200ff0877ac */ /* 0x000eec0008000a00 */
[----:B------:R-:W4:Y:S01]  /*0030*/  S2UR UR4, SR_CgaCtaId ;  /* 0x00000000000479c3 */ /* 0x000f220000008800 */
[----:B------:R-:W-:Y:S02]  /*0040*/  PRMT R80, RZ, 0x7610, R80 ;  /* 0x00007610ff507816 */ /* 0x000fe40000000050 */
[----:B------:R-:W-:Y:S01]  /*0050*/  ELECT P1, URZ, PT ;  /* 0x0000000000ff782f */ /* 0x000fe20003820000 */
[----:B---3--:R-:W-:-:S04]  /*0060*/  UISETP.NE.U32.AND UP0, UPT, UR8, URZ, UPT ;  /* 0x000000ff0800728c */ /* 0x008fc8000bf05070 */
[----:B------:R-:W-:Y:S02]  /*0070*/  UISETP.NE.AND.EX UP0, UPT, UR9, URZ, UPT, UP0 ;  /* 0x000000ff0900728c */ /* 0x000fe4000bf05300 */
[----:B----4-:R-:W-:Y:S02]  /*0080*/  ULOP3.LUT UR48, UR4, 0x1, URZ, 0xc0, !UPT ;  /* 0x0000000104307892 */ /* 0x010fe4000f8ec0ff */
[----:B------:R-:W-:Y:S01]  /*0090*/  ULOP3.LUT UR47, UR4, 0x1, URZ, 0x3c, !UPT ;  /* 0x00000001042f7892 */ /* 0x000fe2000f8e3cff */
[----:B--2---:R-:W-:-:S05]  /*00a0*/  SHF.R.U32.HI R81, RZ, 0x5, R69 ;  /* 0x00000005ff517819 */ /* 0x004fca0000011645 */
[----:B------:R-:W2:Y:S02]  /*00b0*/  SHFL.IDX PT, R0, R81, RZ, 0x1f ;  /* 0x00001fff51007589 */ /* 0x000ea400000e0000 */
[----:B--2---:R-:W-:Y:S01]  /*00c0*/  R2UR UR13, R0 ;  /* 0x00000000000d72ca */ /* 0x004fe200000e0000 */
[----:B-1----:R-:W-:-:S14]  /*00d0*/  BRA.U UP0, `(.L_x_0) ;  /* 0x0000000100307547 */ /* 0x002fdc000b800000 */
[----:B------:R-:W1:Y:S02]  /*00e0*/  LDCU.64 UR4, c[0x0][0x888] ;  /* 0x00011100ff0477ac */ /* 0x000e640008000a00 */
[----:B-1----:R-:W-:-:S04]  /*00f0*/  UISETP.NE.U32.AND UP0, UPT, UR4, URZ, UPT ;  /* 0x000000ff0400728c */ /* 0x002fc8000bf05070 */
[----:B------:R-:W-:-:S09]  /*0100*/  UISETP.NE.AND.EX UP0, UPT, UR5, URZ, UPT, UP0 ;  /* 0x000000ff0500728c */ /* 0x000fd2000bf05300 */
[----:B------:R-:W-:Y:S05]  /*0110*/  BRA.U !UP0, `(.L_x_1) ;  /* 0x0000000108147547 */ /* 0x000fea000b800000 */
[----:B------:R-:W1:Y:S01]  /*0120*/  LDC.64 R2, c[0x0][0x888] ;  /* 0x00022200ff027b82 */ /* 0x000e620000000a00 */
[----:B------:R-:W1:Y:S02]  /*0130*/  LDCU.64 UR4, c[0x0][0x358] ;  /* 0x00006b00ff0477ac */ /* 0x000e640008000a00 */
[----:B-1----:R1:W5:Y:S01]  /*0140*/  LDG.E R39, desc[UR4][R2.64] ;  /* 0x0000000402277981 */ /* 0x002362000c1e1900 */
[----:B------:R-:W-:Y:S01]  /*0150*/  HFMA2 R80, -RZ, RZ, 0, 5.9604644775390625e-08 ;  /* 0x00000001ff507431 */ /* 0x000fe200000001ff */
[----:B------:R-:W-:Y:S05]  /*0160*/  BRA `(.L_x_0) ;  /* 0x00000000000c7947 */ /* 0x000fea0003800000 */
.L_x_1:
[----:B------:R-:W1:Y:S01]  /*0170*/  LDCU UR4, c[0x0][0x880] ;  /* 0x00011000ff0477ac */ /* 0x000e620008000800 */
[----:B------:R-:W-:Y:S01]  /*0180*/  HFMA2 R80, -RZ, RZ, 0, 5.9604644775390625e-08 ;  /* 0x00000001ff507431 */ /* 0x000fe200000001ff */
[----:B-1----:R-:W-:-:S07]  /*0190*/  MOV R39, UR4 ;  /* 0x0000000400277c02 */ /* 0x002fce0008000f00 */
.L_x_0:
[----:B------:R-:W2:Y:S02]  /*01a0*/  LDCU.64 UR4, c[0x0][0x8b0] ;  /* 0x00011600ff0477ac */ /* 0x000ea40008000a00 */
[----:B--2---:R-:W-:-:S04]  /*01b0*/  UISETP.NE.U32.AND UP0, UPT, UR4, URZ, UPT ;  /* 0x000000ff0400728c */ /* 0x004fc8000bf05070 */
[----:B------:R-:W-:-:S09]  /*01c0*/  UISETP.NE.AND.EX UP0, UPT, UR5, URZ, UPT, UP0 ;  /* 0x000000ff0500728c */ /* 0x000fd2000bf05300 */
[----:B------:R-:W-:Y:S05]  /*01d0*/  BRA.U UP0, `(.L_x_2) ;  /* 0x0000000100287547 */ /* 0x000fea000b800000 */
[----:B------:R-:W2:Y:S02]  /*01e0*/  LDCU.64 UR4, c[0x0][0x8a8] ;  /* 0x00011500ff0477ac */ /* 0x000ea40008000a00 */
[----:B--2---:R-:W-:-:S04]  /*01f0*/  UISETP.NE.U32.AND UP0, UPT, UR4, URZ, UPT ;  /* 0x000000ff0400728c */ /* 0x004fc8000bf05070 */
[----:B------:R-:W-:-:S09]  /*0200*/  UISETP.NE.AND.EX UP0, UPT, UR5, URZ, UPT, UP0 ;  /* 0x000000ff0500728c */ /* 0x000fd2000bf05300 */
[----:B------:R-:W-:Y:S05]  /*0210*/  BRA.U !UP0, `(.L_x_3) ;  /* 0x0000000108107547 */ /* 0x000fea000b800000 */
[----:B-1----:R-:W1:Y:S01]  /*0220*/  LDC.64 R2, c[0x0][0x8a8] ;  /* 0x00022a00ff027b82 */ /* 0x002e620000000a00 */
[----:B------:R-:W1:Y:S02]  /*0230*/  LDCU.64 UR4, c[0x0][0x358] ;  /* 0x00006b00ff0477ac */ /* 0x000e640008000a00 */
[----:B-1----:R2:W5:Y:S01]  /*0240*/  LDG.E R38, desc[UR4][R2.64] ;  /* 0x0000000402267981 */ /* 0x002562000c1e1900 */
[----:B------:R-:W-:Y:S05]  /*0250*/  BRA `(.L_x_2) ;  /* 0x0000000000087947 */ /* 0x000fea0003800000 */
.L_x_3:
[----:B------:R-:W2:Y:S02]  /*0260*/  LDCU UR4, c[0x0][0x8a0] ;  /* 0x00011400ff0477ac */ /* 0x000ea40008000800 */
[----:B--2---:R-:W-:Y:S02]  /*0270*/  MOV R38, UR4 ;  /* 0x0000000400267c02 */ /* 0x004fe40008000f00 */
.L_x_2:
[----:B------:R-:W-:Y:S01]  /*0280*/  IMAD.U32 R0, RZ, RZ, UR13 ;  /* 0x0000000dff007e24 */ /* 0x000fe2000f8e00ff */
[----:B------:R-:W-:Y:S04]  /*0290*/  BSSY.RECONVERGENT B0, `(.L_x_4) ;  /* 0x000000c000007945 */ /* 0x000fe80003800200 */
[C---:B------:R-:W-:Y:S02]  /*02a0*/  ISETP.NE.OR P2, PT, R0.reuse, 0x1, !P1 ;  /* 0x000000010000780c */ /* 0x040fe40004f45670 */
[----:B------:R-:W-:-:S11]  /*02b0*/  ISETP.NE.OR P0, PT, R0, 0x3, !P1 ;  /* 0x000000030000780c */ /* 0x000fd60004f05670 */
[----:B------:R-:W-:Y:S05]  /*02c0*/  @P2 BRA `(.L_x_5) ;  /* 0x0000000000202947 */ /* 0x000fea0003800000 */
[----:B------:R-:W3:Y:S02]  /*02d0*/  LDCU.64 UR4, c[0x0][0x348] ;  /* 0x00006900ff0477ac */ /* 0x000ee40008000a00 */
[----:B---3--:R-:W-:Y:S02]  /*02e0*/  UIADD3 UR6, UP1, UPT, UR4, 0x80, URZ ;  /* 0x0000008004067890 */ /* 0x008fe4000ff3e0ff */
[----:B------:R-:W-:Y:S02]  /*02f0*/  UIADD3 UR4, UP0, UPT, UR4, 0x180, URZ ;  /* 0x0000018004047890 */ /* 0x000fe4000ff1e0ff */
[----:B------:R-:W-:Y:S02]  /*0300*/  UIADD3.X UR7, UPT, UPT, URZ, UR5, URZ, UP1, !UPT ;  /* 0x00000005ff077290 */ /* 0x000fe40008ffe4ff */
[----:B------:R-:W-:-:S07]  /*0310*/  UIADD3.X UR5, UPT, UPT, URZ, UR5, URZ, UP0, !UPT ;  /* 0x00000005ff057290 */ /* 0x000fce00087fe4ff */
[----:B------:R3:W-:Y:S02]  /*0320*/  UTMACCTL.PF [UR6] ;  /* 0x00000000060079b9 */ /* 0x0007e40008040000 */
[----:B------:R3:W-:Y:S02]  /*0330*/  UTMACCTL.PF [UR4] ;  /* 0x00000000040079b9 */ /* 0x0007e40008040000 */
[----:B---3--:R-:W-:Y:S01]  /*0340*/  NOP ;  /* 0x0000000000007918 */ /* 0x008fe20000000000 */
.L_x_5:
[----:B------:R-:W-:Y:S05]  /*0350*/  BSYNC.RECONVERGENT B0 ;  /* 0x0000000000007941 */ /* 0x000fea0003800200 */
.L_x_4:
[----:B------:R-:W-:Y:S04]  /*0360*/  BSSY.RECONVERGENT B0, `(.L_x_6) ;  /* 0x000000a000007945 */ /* 0x000fe80003800200 */
        /* <DEDUP_REMOVED lines=9> */
.L_x_7:
[----:B------:R-:W-:Y:S05]  /*0400*/  BSYNC.RECONVERGENT B0 ;  /* 0x0000000000007941 */ /* 0x000fea0003800200 */
.L_x_6:
[----:B------:R-:W3:Y:S01]  /*0410*/  LDCU.64 UR4, c[0x0][0x888] ;  /* 0x00011100ff0477ac */ /* 0x000ee20008000a00 */
[----:B------:R-:W-:Y:S02]  /*0420*/  UISETP.EQ.U32.AND UP1, UPT, UR8, URZ, UPT ;  /* 0x000000ff0800728c */ /* 0x000fe4000bf22070 */
[----:B------:R-:W-:Y:S02]  /*0430*/  UPLOP3.LUT UP3, UPT, UPT, UPT, UPT, 0x80, 0x8 ;  /* 0x000000000008789c */ /* 0x000fe40003f6f070 */
[----:B---3--:R-:W-:-:S04]  /*0440*/  UISETP.NE.U32.AND UP0, UPT, UR4, URZ, UPT ;  /* 0x000000ff0400728c */ /* 0x008fc8000bf05070 */
[----:B------:R-:W-:-:S04]  /*0450*/  UISETP.NE.AND.EX UP0, UPT, UR5, URZ, UPT, UP0 ;  /* 0x000000ff0500728c */ /* 0x000fc8000bf05300 */
[----:B------:R-:W-:-:S04]  /*0460*/  UISETP.EQ.OR.EX UP2, UPT, UR9, URZ, !UP0, UP1 ;  /* 0x000000ff0900728c */ /* 0x000fc8000c742710 */
[----:B------:R-:W-:-:S05]  /*0470*/  UP2UR UR60, UPR, URZ, 0x4 ;  /* 0x00000004ff3c7883 */ /* 0x000fca0008000000 */
[----:B------:R-:W-:Y:S07]  /*0480*/  BRA.U !UP2, `(.L_x_8) ;  /* 0x000000010a207547 */ /* 0x000fee000b800000 */
[----:B------:R-:W-:Y:S01]  /*0490*/  UISETP.NE.U32.AND UP1, UPT, UR8, URZ, UPT ;  /* 0x000000ff0800728c */ /* 0x000fe2000bf25070 */
[----:B-----5:R-:W-:Y:S01]  /*04a0*/  FSETP.NEU.AND P0, PT, R39, RZ, PT ;  /* 0x000000ff2700720b */ /* 0x020fe20003f0d000 */
[----:B------:R-:W-:Y:S02]  /*04b0*/  USEL UR4, URZ, 0xffffffff, UP0 ;  /* 0xffffffffff047887 */ /* 0x000fe40008000000 */
[----:B------:R-:W-:-:S10]  /*04c0*/  UISETP.NE.AND.EX UP1, UPT, UR9, URZ, UPT, UP1 ;  /* 0x000000ff0900728c */ /* 0x000fd4000bf25310 */
[----:B------:R-:W-:Y:S01]  /*04d0*/  VOTEU.ANY UP0, P0 ;  /* 0x0000000000ff7886 */ /* 0x000fe20000000100 */
[----:B------:R-:W-:-:S04]  /*04e0*/  @!UP1 USEL UR4, URZ, 0xffffffff, UP0 ;  /* 0xffffffffff049887 */ /* 0x000fc80008000000 */
[----:B------:R-:W-:-:S04]  /*04f0*/  ULOP3.LUT UR4, UR4, 0x1, URZ, 0xc0, !UPT ;  /* 0x0000000104047892 */ /* 0x000fc8000f8ec0ff */
[----:B------:R-:W-:-:S11]  /*0500*/  UISETP.NE.U32.AND UP3, UPT, UR4, 0x1, UPT ;  /* 0x000000010400788c */ /* 0x000fd6000bf65070 */
.L_x_8:
[----:B------:R-:W3:Y:S01]  /*0510*/  SHFL.IDX PT, R0, R81, RZ, 0x1f ;  /* 0x00001fff51007589 */ /* 0x000ee200000e0000 */
[----:B------:R-:W-:-:S04]  /*0520*/  UISETP.NE.AND UP0, UPT, UR13, 0x2, UPT ;  /* 0x000000020d00788c */ /* 0x000fc8000bf05270 */
[----:B------:R-:W-:Y:S02]  /*0530*/  UISETP.EQ.AND UP1, UPT, UR48, URZ, !UP0 ;  /* 0x000000ff3000728c */ /* 0x000fe4000c722270 */
[----:B------:R-:W-:-:S04]  /*0540*/  USEL UR34, URZ, 0x1, UP0 ;  /* 0x00000001ff227887 */ /* 0x000fc80008000000 */
[----:B------:R-:W-:Y:S02]  /*0550*/  PLOP3.LUT P3, PT, P1, PT, UP1, 0x80, 0x8 ;  /* 0x000000000008781c */ /* 0x000fe40000f6f018 */
[----:B---3--:R-:W-:-:S13]  /*0560*/  ISETP.NE.AND P0, PT, R0, RZ, PT ;  /* 0x000000ff0000720c */ /* 0x008fda0003f05270 */
[----:B------:R-:W-:Y:S05]  /*0570*/  @P0 BRA `(.L_x_9) ;  /* 0x0000000000500947 */ /* 0x000fea0003800000 */
[----:B------:R-:W3:Y:S01]  /*0580*/  S2UR UR5, SR_CgaCtaId ;  /* 0x00000000000579c3 */ /* 0x000ee20000008800 */
[----:B------:R-:W-:Y:S01]  /*0590*/  UMOV UR4, 0x400 ;  /* 0x0000040000047882 */ /* 0x000fe20000000000 */
[----:B------:R-:W-:Y:S01]  /*05a0*/  UMOV UR8, 0x1 ;  /* 0x0000000100087882 */ /* 0x000fe20000000000 */
[----:B------:R-:W-:Y:S01]  /*05b0*/  UMOV UR6, 0x2 ;  /* 0x0000000200067882 */ /* 0x000fe20000000000 */
[----:B------:R-:W-:-:S04]  /*05c0*/  UIADD3 UR8, UPT, UPT, -UR8, 0x100000, URZ ;  /* 0x0010000008087890 */ /* 0x000fc8000fffe1ff */
[----:B------:R-:W-:Y:S02]  /*05d0*/  USHF.L.U32 UR9, UR8, 0xb, URZ ;  /* 0x0000000b08097899 */ /* 0x000fe400080006ff */
[----:B------:R-:W-:Y:S02]  /*05e0*/  USHF.L.U32 UR8, UR8, 0x1, URZ ;  /* 0x0000000108087899 */ /* 0x000fe400080006ff */
[----:B------:R-:W-:-:S04]  /*05f0*/  UIADD3 UR6, UPT, UPT, -UR6, 0x100000, URZ ;  /* 0x0010000006067890 */ /* 0x000fc8000fffe1ff */
[----:B------:R-:W-:Y:S02]  /*0600*/  USHF.L.U32 UR7, UR6, 0xb, URZ ;  /* 0x0000000b06077899 */ /* 0x000fe400080006ff */
[----:B------:R-:W-:Y:S01]  /*0610*/  USHF.L.U32 UR6, UR6, 0x1, URZ ;  /* 0x0000000106067899 */ /* 0x000fe200080006ff */
[----:B------:R-:W-:Y:S01]  /*0620*/  ELECT P0, URZ, PT ;  /* 0x0000000000ff782f */ /* 0x000fe20003800000 */
[----:B---3--:R-:W-:Y:S01]  /*0630*/  ULEA UR4, UR5, UR4, 0x18 ;  /* 0x0000000405047291 */ /* 0x008fe2000f8ec0ff */
[----:B------:R-:W3:Y:S11]  /*0640*/  FENCE.VIEW.ASYNC.S ;  /* 0x00000000000073c6 */ /* 0x000ef60000000000 */
[----:B---3--:R3:W4:Y:S01]  /*0650*/  SYNCS.EXCH.64 URZ, [UR4], UR8 ;  /* 0x0000000804ff75b2 */ /* 0x0087220008000100 */
[----:B------:R3:W1:Y:S01]  /*0660*/  SYNCS.EXCH.64 URZ, [UR4+0x18], UR6 ;  /* 0x0000180604ff75b2 */ /* 0x0006620008000100 */
[----:B------:R3:W1:Y:S01]  /*0670*/  SYNCS.EXCH.64 URZ, [UR4+0x8], UR8 ;  /* 0x0000080804ff75b2 */ /* 0x0006620008000100 */
[----:B------:R3:W1:Y:S01]  /*0680*/  SYNCS.EXCH.64 URZ, [UR4+0x20], UR6 ;  /* 0x0000200604ff75b2 */ /* 0x0006620008000100 */
[----:B------:R3:W1:Y:S01]  /*0690*/  SYNCS.EXCH.64 URZ, [UR4+0x10], UR8 ;  /* 0x0000100804ff75b2 */ /* 0x0006620008000100 */
[----:B------:R3:W1:Y:S01]  /*06a0*/  SYNCS.EXCH.64 URZ, [UR4+0x28], UR6 ;  /* 0x0000280604ff75b2 */ /* 0x0006620008000100 */
[----:B------:R-:W-:Y:S01]  /*06b0*/  NOP ;  /* 0x0000000000007918 */ /* 0x000fe20000000000 */
.L_x_9:
[----:B------:R-:W2:Y:S01]  /*06c0*/  SHFL.IDX PT, R0, R81, RZ, 0x1f ;  /* 0x00001fff51007589 */ /* 0x000ea200000e0000 */
[----:B------:R-:W-:Y:S01]  /*06d0*/  NOP ;  /* 0x0000000000007918 */ /* 0x000fe20000000000 */
[----:B--2---:R-:W-:-:S13]  /*06e0*/  ISETP.NE.AND P0, PT, R0, 0x1, PT ;  /* 0x000000010000780c */ /* 0x004fda0003f05270 */
[----:B------:R-:W-:Y:S05]  /*06f0*/  @P0 BRA `(.L_x_10) ;  /* 0x0000000000400947 */ /* 0x000fea0003800000 */
[----:B------:R-:W2:Y:S01]  /*0700*/  S2UR UR5, SR_CgaCtaId ;  /* 0x00000000000579c3 */ /* 0x000ea20000008800 */
[----:B---3--:R-:W-:Y:S01]  /*0710*/  UMOV UR4, 0x400 ;  /* 0x0000040000047882 */ /* 0x008fe20000000000 */
        /* <DEDUP_REMOVED lines=9> */
[----:B--2---:R-:W-:Y:S01]  /*07b0*/  ULEA UR4, UR5, UR4, 0x18 ;  /* 0x0000000405047291 */ /* 0x004fe2000f8ec0ff */
[----:B------:R-:W2:Y:S11]  /*07c0*/  FENCE.VIEW.ASYNC.S ;  /* 0x00000000000073c6 */ /* 0x000eb60000000000 */
[----:B--2---:R2:W3:Y:S01]  /*07d0*/  SYNCS.EXCH.64 URZ, [UR4+0x30], UR8 ;  /* 0x0000300804ff75b2 */ /* 0x0044e20008000100 */
[----:B------:R2:W1:Y:S01]  /*07e0*/  SYNCS.EXCH.64 URZ, [UR4+0x38], UR6 ;  /* 0x0000380604ff75b2 */ /* 0x0004620008000100 */
[----:B------:R-:W-:Y:S01]  /*07f0*/  NOP ;  /* 0x0000000000007918 */ /* 0x000fe20000000000 */
.L_x_10:
[----:B------:R-:W4:Y:S01]  /*0800*/  SHFL.IDX PT, R0, R81, RZ, 0x1f ;  /* 0x00001fff51007589 */ /* 0x000f2200000e0000 */
[----:B------:R-:W-:Y:S01]  /*0810*/  NOP ;  /* 0x0000000000007918 */ /* 0x000fe20000000000 */
[----:B----4-:R-:W-:-:S13]  /*0820*/  ISETP.NE.AND P0, PT, R0, 0x3, PT ;  /* 0x000000030000780c */ /* 0x010fda0003f05270 */
[----:B------:R-:W-:Y:S05]  /*0830*/  @P0 BRA `(.L_x_11) ;  /* 0x0000000000300947 */ /* 0x000fea0003800000 */
[----:B------:R-:W4:Y:S01]  /*0840*/  S2UR UR5, SR_CgaCtaId ;  /* 0x00000000000579c3 */ /* 0x000f220000008800 */
[----:B--23--:R-:W-:Y:S01]  /*0850*/  UMOV UR6, 0x400 ;  /* 0x0000040000067882 */ /* 0x00cfe20000000000 */
[----:B------:R-:W-:Y:S01]  /*0860*/  UMOV UR4, 0x20 ;  /* 0x0000002000047882 */ /* 0x000fe20000000000 */
[----:B------:R-:W-:Y:S01]  /*0870*/  ELECT P0, URZ, PT ;  /* 0x0000000000ff782f */ /* 0x000fe20003800000 */
[----:B----4-:R-:W-:Y:S02]  /*0880*/  ULEA UR6, UR5, UR6, 0x18 ;  /* 0x0000000605067291 */ /* 0x010fe4000f8ec0ff */
[----:B------:R-:W-:-:S04]  /*0890*/  UIADD3 UR4, UPT, UPT, -UR4, 0x100000, URZ ;  /* 0x0010000004047890 */ /* 0x000fc8000fffe1ff */
[----:B------:R-:W-:Y:S02]  /*08a0*/  USHF.L.U32 UR5, UR4, 0xb, URZ ;  /* 0x0000000b04057899 */ /* 0x000fe400080006ff */
[----:B------:R-:W-:Y:S01]  /*08b0*/  USHF.L.U32 UR4, UR4, 0x1, URZ ;  /* 0x0000000104047899 */ /* 0x000fe200080006ff */
[----:B------:R-:W2:Y:S11]  /*08c0*/  FENCE.VIEW.ASYNC.S ;  /* 0x00000000000073c6 */ /* 0x000eb60000000000 */
[----:B--2---:R4:W2:Y:S01]  /*08d0*/  SYNCS.EXCH.64 URZ, [UR6+0x40], UR4 ;  /* 0x0000400406ff75b2 */ /* 0x0048a20008000100 */
[----:B------:R4:W3:Y:S02]  /*08e0*/  SYNCS.EXCH.64 URZ, [UR6+0x48], UR4 ;  /* 0x0000480406ff75b2 */ /* 0x0008e40008000100 */
[----:B----4-:R-:W-:Y:S01]  /*08f0*/  NOP ;  /* 0x0000000000007918 */ /* 0x010fe20000000000 */
.L_x_11:
[----:B------:R-:W4:Y:S01]  /*0900*/  SHFL.IDX PT, R0, R81, RZ, 0x1f ;  /* 0x00001fff51007589 */ /* 0x000f2200000e0000 */
[----:B------:R-:W-:Y:S01]  /*0910*/  NOP ;  /* 0x0000000000007918 */ /* 0x000fe20000000000 */
[----:B----4-:R-:W-:-:S13]  /*0920*/  ISETP.NE.AND P0, PT, R0, 0x4, PT ;  /* 0x000000040000780c */ /* 0x010fda0003f05270 */
[----:B------:R-:W-:Y:S05]  /*0930*/  @P0 BRA `(.L_x_12) ;  /* 0x00000000004c0947 */ /* 0x000fea0003800000 */
[----:B------:R-:W4:Y:S01]  /*0940*/  S2UR UR5, SR_CgaCtaId ;  /* 0x00000000000579c3 */ /* 0x000f220000008800 */
[----:B--23--:R-:W-:Y:S01]  /*0950*/  UMOV UR4, 0x3a0 ;  /* 0x000003a000047882 */ /* 0x00cfe20000000000 */
[----:B------:R-:W-:Y:S01]  /*0960*/  UMOV UR6, 0x400 ;  /* 0x0000040000067882 */ /* 0x000fe20000000000 */
[----:B------:R-:W-:Y:S01]  /*0970*/  USEL UR4, UR4, 0x320, UP3 ;  /* 0x0000032004047887 */ /* 0x000fe20009800000 */
[----:B------:R-:W-:Y:S01]  /*0980*/  UMOV UR8, 0x1 ;  /* 0x0000000100087882 */ /* 0x000fe20000000000 */
[----:B------:R-:W-:Y:S01]  /*0990*/  ELECT P0, URZ, PT ;  /* 0x0000000000ff782f */ /* 0x000fe20003800000 */
[----:B------:R-:W-:-:S04]  /*09a0*/  UIADD3 UR8, UPT, UPT, -UR8, 0x100000, URZ ;  /* 0x0010000008087890 */ /* 0x000fc8000fffe1ff */
[----:B------:R-:W-:Y:S02]  /*09b0*/  USHF.L.U32 UR9, UR8, 0xb, URZ ;  /* 0x0000000b08097899 */ /* 0x000fe400080006ff */
[----:B------:R-:W-:Y:S02]  /*09c0*/  USHF.L.U32 UR8, UR8, 0x1, URZ ;  /* 0x0000000108087899 */ /* 0x000fe400080006ff */
[----:B----4-:R-:W-:Y:S02]  /*09d0*/  ULEA UR6, UR5, UR6, 0x18 ;  /* 0x0000000605067291 */ /* 0x010fe4000f8ec0ff */
[----:B------:R-:W-:-:S04]  /*09e0*/  UIADD3 UR4, UPT, UPT, -UR4, 0x100000, URZ ;  /* 0x0010000004047890 */ /* 0x000fc8000fffe1ff */
[----:B------:R-:W-:Y:S02]  /*09f0*/  USHF.L.U32 UR5, UR4, 0xb, URZ ;  /* 0x0000000b04057899 */ /* 0x000fe400080006ff */
[----:B------:R-:W-:Y:S01]  /*0a00*/  USHF.L.U32 UR4, UR4, 0x1, URZ ;  /* 0x0000000104047899 */ /* 0x000fe200080006ff */
[----:B------:R-:W2:Y:S03]  /*0a10*/  FENCE.VIEW.ASYNC.S ;  /* 0x00000000000073c6 */ /* 0x000ea60000000000 */
[----:B--2---:R4:W2:Y:S08]  /*0a20*/  SYNCS.EXCH.64 URZ, [UR6+0x50], UR8 ;  /* 0x0000500806ff75b2 */ /* 0x0048b00008000100 */
[----:B------:R4:W3:Y:S01]  /*0a30*/  SYNCS.EXCH.64 URZ, [UR6+0x60], UR4 ;  /* 0x0000600406ff75b2 */ /* 0x0008e20008000100 */
[----:B------:R4:W1:Y:S01]  /*0a40*/  SYNCS.EXCH.64 URZ, [UR6+0x58], UR8 ;  /* 0x0000580806ff75b2 */ /* 0x0008620008000100 */
[----:B------:R4:W1:Y:S02]  /*0a50*/  SYNCS.EXCH.64 URZ, [UR6+0x68], UR4 ;  /* 0x0000680406ff75b2 */ /* 0x0008640008000100 */
[----:B----4-:R-:W-:Y:S01]  /*0a60*/  NOP ;  /* 0x0000000000007918 */ /* 0x010fe20000000000 */
.L_x_12:
[----:B------:R-:W4:Y:S01]  /*0a70*/  SHFL.IDX PT, R0, R81, RZ, 0x1f ;  /* 0x00001fff51007589 */ /* 0x000f2200000e0000 */
[----:B------:R-:W-:Y:S01]  /*0a80*/  NOP ;  /* 0x0000000000007918 */ /* 0x000fe20000000000 */
[----:B----4-:R-:W-:-:S13]  /*0a90*/  ISETP.NE.AND P0, PT, R0, 0x5, PT ;  /* 0x000000050000780c */ /* 0x010fda0003f05270 */
[----:B------:R-:W-:Y:S05]  /*0aa0*/  @P0 BRA `(.L_x_13) ;  /* 0x0000000000580947 */ /* 0x000fea0003800000 */
[----:B------:R-:W4:Y:S01]  /*0ab0*/  S2UR UR5, SR_CgaCtaId ;  /* 0x00000000000579c3 */ /* 0x000f220000008800 */
[----:B--23--:R-:W-:Y:S01]  /*0ac0*/  UMOV UR4, 0x400 ;  /* 0x0000040000047882 */ /* 0x00cfe20000000000 */
        /* <DEDUP_REMOVED lines=9> */
[----:B----4-:R-:W-:Y:S01]  /*0b60*/  ULEA UR4, UR5, UR4, 0x18 ;  /* 0x0000000405047291 */ /* 0x010fe2000f8ec0ff */
[----:B------:R-:W2:Y:S11]  /*0b70*/  FENCE.VIEW.ASYNC.S ;  /* 0x00000000000073c6 */ /* 0x000eb60000000000 */
[----:B--2---:R4:W2:Y:S01]  /*0b80*/  SYNCS.EXCH.64 URZ, [UR4+0x70], UR6 ;  /* 0x0000700604ff75b2 */ /* 0x0048a20008000100 */
[----:B------:R4:W3:Y:S01]  /*0b90*/  SYNCS.EXCH.64 URZ, [UR4+0x90], UR8 ;  /* 0x0000900804ff75b2 */ /* 0x0008e20008000100 */
[----:B------:R4:W1:Y:S01]  /*0ba0*/  SYNCS.EXCH.64 URZ, [UR4+0x78], UR6 ;  /* 0x0000780604ff75b2 */ /* 0x0008620008000100 */
[----:B------:R4:W1:Y:S01]  /*0bb0*/  SYNCS.EXCH.64 URZ, [UR4+0x98], UR8 ;  /* 0x0000980804ff75b2 */ /* 0x0008620008000100 */
[----:B------:R4:W1:Y:S01]  /*0bc0*/  SYNCS.EXCH.64 URZ, [UR4+0x80], UR6 ;  /* 0x0000800604ff75b2 */ /* 0x0008620008000100 */
[----:B------:R4:W1:Y:S01]  /*0bd0*/  SYNCS.EXCH.64 URZ, [UR4+0xa0], UR8 ;  /* 0x0000a00804ff75b2 */ /* 0x0008620008000100 */
[----:B------:R4:W1:Y:S01]  /*0be0*/  SYNCS.EXCH.64 URZ, [UR4+0x88], UR6 ;  /* 0x0000880604ff75b2 */ /* 0x0008620008000100 */
[----:B------:R4:W1:Y:S02]  /*0bf0*/  SYNCS.EXCH.64 URZ, [UR4+0xa8], UR8 ;  /* 0x0000a80804ff75b2 */ /* 0x0008640008000100 */
[----:B----4-:R-:W-:Y:S01]  /*0c00*/  NOP ;  /* 0x0000000000007918 */ /* 0x010fe20000000000 */
.L_x_13:
[----:B------:R-:W4:Y:S01]  /*0c10*/  SHFL.IDX PT, R0, R81, RZ, 0x1f ;  /* 0x00001fff51007589 */ /* 0x000f2200000e0000 */
[----:B------:R-:W-:Y:S01]  /*0c20*/  ISETP.NE.OR P1, PT, RZ, UR13, !P1 ;  /* 0x0000000dff007c0c */ /* 0x000fe2000cf25670 */
[----:B------:R-:W-:Y:S01]  /*0c30*/  NOP ;  /* 0x0000000000007918 */ /* 0x000fe20000000000 */
[----:B----4-:R-:W-:-:S13]  /*0c40*/  ISETP.NE.AND P0, PT, R0, 0x3, PT ;  /* 0x000000030000780c */ /* 0x010fda0003f05270 */
[----:B------:R-:W-:Y:S05]  /*0c50*/  @P0 BRA `(.L_x_14) ;  /* 0x0000000000380947 */ /* 0x000fea0003800000 */
[----:B------:R-:W4:Y:S01]  /*0c60*/  S2UR UR5, SR_CgaCtaId ;  /* 0x00000000000579c3 */ /* 0x000f220000008800 */
[----:B--23--:R-:W-:Y:S01]  /*0c70*/  UMOV UR4, 0x400 ;  /* 0x0000040000047882 */ /* 0x00cfe20000000000 */
[----:B------:R-:W-:Y:S01]  /*0c80*/  UMOV UR6, 0x20 ;  /* 0x0000002000067882 */ /* 0x000fe20000000000 */
[----:B------:R-:W-:Y:S01]  /*0c90*/  ELECT P0, URZ, PT ;  /* 0x0000000000ff782f */ /* 0x000fe20003800000 */
[----:B------:R-:W-:-:S04]  /*0ca0*/  UIADD3 UR6, UPT, UPT, -UR6, 0x100000, URZ ;  /* 0x0010000006067890 */ /* 0x000fc8000fffe1ff */
[----:B------:R-:W-:Y:S02]  /*0cb0*/  USHF.L.U32 UR7, UR6, 0xb, URZ ;  /* 0x0000000b06077899 */ /* 0x000fe400080006ff */
[----:B------:R-:W-:Y:S02]  /*0cc0*/  USHF.L.U32 UR6, UR6, 0x1, URZ ;  /* 0x0000000106067899 */ /* 0x000fe400080006ff */
[----:B----4-:R-:W-:Y:S01]  /*0cd0*/  ULEA UR4, UR5, UR4, 0x18 ;  /* 0x0000000405047291 */ /* 0x010fe2000f8ec0ff */
[----:B------:R-:W2:Y:S11]  /*0ce0*/  FENCE.VIEW.ASYNC.S ;  /* 0x00000000000073c6 */ /* 0x000eb60000000000 */
[----:B--2---:R4:W2:Y:S01]  /*0cf0*/  SYNCS.EXCH.64 URZ, [UR4+0xb0], UR6 ;  /* 0x0000b00604ff75b2 */ /* 0x0048a20008000100 */
[----:B------:R4:W3:Y:S01]  /*0d00*/  SYNCS.EXCH.64 URZ, [UR4+0xc0], UR6 ;  /* 0x0000c00604ff75b2 */ /* 0x0008e20008000100 */
[----:B------:R4:W1:Y:S01]  /*0d10*/  SYNCS.EXCH.64 URZ, [UR4+0xb8], UR6 ;  /* 0x0000b80604ff75b2 */ /* 0x0008620008000100 */
[----:B------:R4:W1:Y:S02]  /*0d20*/  SYNCS.EXCH.64 URZ, [UR4+0xc8], UR6 ;  /* 0x0000c80604ff75b2 */ /* 0x0008640008000100 */
[----:B----4-:R-:W-:Y:S01]  /*0d30*/  NOP ;  /* 0x0000000000007918 */ /* 0x010fe20000000000 */
.L_x_14:
[----:B--23--:R-:W2:Y:S01]  /*0d40*/  S2UR UR7, SR_CgaCtaId ;  /* 0x00000000000779c3 */ /* 0x00cea20000008800 */
[----:B------:R-:W-:Y:S01]  /*0d50*/  VOTEU.ALL UP0, P1 ;  /* 0x0000000000ff7886 */ /* 0x000fe20000800000 */
[----:B------:R-:W-:Y:S01]  /*0d60*/  UMOV UR4, 0x20 ;  /* 0x0000002000047882 */ /* 0x000fe20000000000 */
[----:B------:R-:W-:Y:S01]  /*0d70*/  NOP ;  /* 0x0000000000007918 */ /* 0x000fe20000000000 */
[----:B------:R-:W-:Y:S01]  /*0d80*/  LOP3.LUT R0, R69, 0x1f, RZ, 0xc0, !PT ;  /* 0x0000001f45007812 */ /* 0x000fe200078ec0ff */
[----:B------:R-:W-:Y:S01]  /*0d90*/  UISETP.NE.AND UP4, UPT, UR13, URZ, UPT ;  /* 0x000000ff0d00728c */ /* 0x000fe2000bf85270 */
[----:B------:R-:W-:Y:S01]  /*0da0*/  @!UP0 UMOV UR6, 0x400 ;  /* 0x0000040000068882 */ /* 0x000fe20000000000 */
[----:B------:R-:W-:-:S04]  /*0db0*/  @!UP0 UIADD3 UR4, UPT, UPT, -UR4, 0x100000, URZ ;  /* 0x0010000004048890 */ /* 0x000fc8000fffe1ff */
[----:B------:R-:W-:Y:S02]  /*0dc0*/  @!UP0 USHF.L.U32 UR5, UR4, 0xb, URZ ;  /* 0x0000000b04058899 */ /* 0x000fe400080006ff */
[----:B------:R-:W-:Y:S02]  /*0dd0*/  @!UP0 USHF.L.U32 UR4, UR4, 0x1, URZ ;  /* 0x0000000104048899 */ /* 0x000fe400080006ff */
[----:B--2---:R-:W-:Y:S01]  /*0de0*/  @!UP0 ULEA UR6, UR7, UR6, 0x18 ;  /* 0x0000000607068291 */ /* 0x004fe2000f8ec0ff */
[----:B------:R-:W2:Y:S01]  /*0df0*/  LDCU UR7, c[0x0][0x36c] ;  /* 0x00006d80ff0777ac */ /* 0x000ea20008000800 */
[----:B------:R-:W-:Y:S01]  /*0e00*/  VOTEU.ALL UP0, P1 ;  /* 0x0000000000ff7886 */ /* 0x000fe20000800000 */
[----:B------:R-:W3:Y:S09]  /*0e10*/  FENCE.VIEW.ASYNC.S ;  /* 0x00000000000073c6 */ /* 0x000ef20000000000 */
[----:B---3--:R3:W4:Y:S01]  /*0e20*/  @!UP0 SYNCS.EXCH.64 URZ, [UR6+0xd0], UR4 ;  /* 0x0000d00406ff85b2 */ /* 0x0087220008000100 */
[----:B--2---:R-:W-:-:S09]  /*0e30*/  UISETP.EQ.U32.AND UP5, UPT, UR7, 0x1, UPT ;  /* 0x000000010700788c */ /* 0x004fd2000bfa2070 */
[----:B---3--:R-:W-:Y:S05]  /*0e40*/  BRA.U !UP5, `(.L_x_15) ;  /* 0x000000010d087547 */ /* 0x008fea000b800000 */
[----:B-1--4-:R-:W-:Y:S01]  /*0e50*/  UCGABAR_ARV ;  /* 0x00000000000079c7 */ /* 0x012fe20008000000 */
[----:B------:R-:W-:Y:S05]  /*0e60*/  BRA `(.L_x_16) ;  /* 0x0000000000047947 */ /* 0x000fea0003800000 */
.L_x_15:
[----:B-1--4-:R-:W-:Y:S01]  /*0e70*/  NOP ;  /* 0x0000000000007918 */ /* 0x012fe20000000000 */
.L_x_16:
[----:B------:R-:W1:Y:S01]  /*0e80*/  S2UR UR19, SR_CTAID.X ;  /* 0x00000000001379c3 */ /* 0x000e620000002500 */
[----:B------:R-:W-:-:S05]  /*0e90*/  CS2R.32 R3, SR_CgaSize ;  /* 0x0000000000037805 */ /* 0x000fca0000008a00 */
[----:B------:R-:W-:-:S05]  /*0ea0*/  IMAD R3, R3, -0xa0, RZ ;  /* 0xffffff6003037824 */ /* 0x000fca00078e02ff */
[----:B------:R-:W-:-:S14]  /*0eb0*/  R2UR UR5, R3 ;  /* 0x00000000030572ca */ /* 0x000fdc00000e0000 */
[----:B------:R-:W2:Y:S01]  /*0ec0*/  LDCU UR5, c[0x0][UR5+0x2b0] ;  /* 0x00005600050577ac */ /* 0x000ea20008000800 */
[----:B------:R-:W-:-:S05]  /*0ed0*/  CS2R.32 R3, SR_CgaSize ;  /* 0x0000000000037805 */ /* 0x000fca0000008a00 */
[----:B------:R-:W-:-:S05]  /*0ee0*/  IMAD R3, R3, -0xa0, RZ ;  /* 0xffffff6003037824 */ /* 0x000fca00078e02ff */
[----:B------:R-:W-:-:S14]  /*0ef0*/  R2UR UR4, R3 ;  /* 0x00000000030472ca */ /* 0x000fdc00000e0000 */
[----:B------:R-:W3:Y:S01]  /*0f00*/  LDCU UR4, c[0x0][UR4+0x2b4] ;  /* 0x00005680040477ac */ /* 0x000ee20008000800 */
[----:B------:R-:W4:Y:S01]  /*0f10*/  S2UR UR7, SR_CTAID.Y ;  /* 0x00000000000779c3 */ /* 0x000f220000002600 */
[----:B------:R-:W3:Y:S01]  /*0f20*/  LDCU UR18, c[0x0][0xb24] ;  /* 0x00016480ff1277ac */ /* 0x000ee20008000800 */
[----:B------:R-:W-:-:S05]  /*0f30*/  CS2R.32 R3, SR_CgaSize ;  /* 0x0000000000037805 */ /* 0x000fca0000008a00 */
[----:B------:R-:W-:-:S05]  /*0f40*/  IMAD R3, R3, -0xa0, RZ ;  /* 0xffffff6003037824 */ /* 0x000fca00078e02ff */
[----:B------:R-:W-:-:S14]  /*0f50*/  R2UR UR58, R3 ;  /* 0x00000000033a72ca */ /* 0x000fdc00000e0000 */
[----:B------:R-:W3:Y:S01]  /*0f60*/  LDCU UR58, c[0x0][UR58+0x2a0] ;  /* 0x000054003a3a77ac */ /* 0x000ee20008000800 */
[----:B------:R-:W3:Y:S01]  /*0f70*/  S2UR UR8, SR_CgaCtaId ;  /* 0x00000000000879c3 */ /* 0x000ee20000008800 */
[----:B------:R-:W-:-:S05]  /*0f80*/  CS2R.32 R3, SR_CgaSize ;  /* 0x0000000000037805 */ /* 0x000fca0000008a00 */
[----:B------:R-:W-:-:S05]  /*0f90*/  IMAD R3, R3, -0xa0, RZ ;  /* 0xffffff6003037824 */ /* 0x000fca00078e02ff */
[----:B------:R-:W-:-:S14]  /*0fa0*/  R2UR UR55, R3 ;  /* 0x00000000033772ca */ /* 0x000fdc00000e0000 */
[----:B------:R-:W3:Y:S01]  /*0fb0*/  LDCU UR55, c[0x0][UR55+0x2a4] ;  /* 0x00005480373777ac */ /* 0x000ee20008000800 */
[----:B------:R-:W-:Y:S01]  /*0fc0*/  UISETP.GT.U32.AND UP0, UPT, UR48, 0xffff, UPT ;  /* 0x0000ffff3000788c */ /* 0x000fe2000bf04070 */
[----:B------:R-:W-:Y:S01]  /*0fd0*/  UMOV UR27, 0x5 ;  /* 0x00000005001b7882 */ /* 0x000fe20000000000 */
[----:B-1----:R-:W-:Y:S01]  /*0fe0*/  I2FP.F32.U32 R3, UR19 ;  /* 0x0000001300037c45 */ /* 0x002fe20008201000 */
[----:B------:R-:W1:Y:S01]  /*0ff0*/  S2UR UR36, SR_CTAID.Z ;  /* 0x00000000002479c3 */ /* 0x000e620000002700 */
[----:B------:R-:W1:Y:S03]  /*1000*/  LDCU UR40, c[0x0][0xb24] ;  /* 0x00016480ff2877ac */ /* 0x000e660008000800 */
[----:B--2---:R-:W-:Y:S01]  /*1010*/  FMUL R3, R3, UR5 ;  /* 0x0000000503037c20 */ /* 0x004fe20008400000 */
[----:B------:R-:W-:Y:S01]  /*1020*/  USEL UR5, UR48, 0xffff, !UP0 ;  /* 0x0000ffff30057887 */ /* 0x000fe2000c000000 */
[----:B----4-:R-:W-:Y:S01]  /*1030*/  I2FP.F32.U32 R2, UR7 ;  /* 0x0000000700027c45 */ /* 0x010fe20008201000 */
[----:B------:R-:W2:Y:S03]  /*1040*/  LDCU UR26, c[0x0][0xb30] ;  /* 0x00016600ff1a77ac */ /* 0x000ea60008000800 */
[----:B------:R-:W4:Y:S01]  /*1050*/  F2I.U32.TRUNC.NTZ R3, R3 ;  /* 0x0000000300037305 */ /* 0x000f22000020f000 */
[----:B---3--:R-:W-:Y:S01]  /*1060*/  FMUL R2, R2, UR4 ;  /* 0x0000000402027c20 */ /* 0x008fe20008400000 */
[----:B------:R-:W-:-:S02]  /*1070*/  ULOP3.LUT UR24, UR5, 0xffff, URZ, 0xc0, !UPT ;  /* 0x0000ffff05187892 */ /* 0x000fc4000f8ec0ff */
[----:B------:R-:W-:Y:S02]  /*1080*/  USHF.L.U32 UR28, UR8, 0xb, URZ ;  /* 0x0000000b081c7899 */ /* 0x000fe400080006ff */
[----:B------:R-:W-:Y:S02]  /*1090*/  UISETP.GE.AND UP2, UPT, UR18, 0x1, UPT ;  /* 0x000000011200788c */ /* 0x000fe4000bf46270 */
[----:B------:R-:W3:Y:S01]  /*10a0*/  F2I.U32.TRUNC.NTZ R2, R2 ;  /* 0x0000000200027305 */ /* 0x000ee2000020f000 */
[----:B------:R-:W-:Y:S01]  /*10b0*/  UMOV UR45, UR7 ;  /* 0x00000007002d7c82 */ /* 0x000fe20008000000 */
[----:B------:R-:W-:Y:S01]  /*10c0*/  UMOV UR46, UR19 ;  /* 0x00000013002e7c82 */ /* 0x000fe20008000000 */
[----:B----4-:R-:W-:Y:S02]  /*10d0*/  R2UR UR4, R3 ;  /* 0x00000000030472ca */ /* 0x010fe400000e0000 */
[----:B------:R-:W-:Y:S02]  /*10e0*/  PRMT R3, RZ, 0x7610, R3 ;  /* 0x00007610ff037816 */ /* 0x000fe40000000003 */
[----:B---3--:R-:W-:-:S02]  /*10f0*/  R2UR UR6, R2 ;  /* 0x00000000020672ca */ /* 0x008fc400000e0000 */
[----:B------:R-:W-:-:S07]  /*1100*/  PRMT R2, RZ, 0x7610, R2 ;  /* 0x00007610ff027816 */ /* 0x000fce0000000002 */
[----:B------:R-:W-:-:S04]  /*1110*/  UIADD3 UR5, UPT, UPT, -UR4, URZ, URZ ;  /* 0x000000ff04057290 */ /* 0x000fc8000fffe1ff */
[----:B------:R-:W-:Y:S02]  /*1120*/  UIMAD UR58, UR58, UR5, UR19 ;  /* 0x000000053a3a72a4 */ /* 0x000fe4000f8e0213 */
[----:B------:R-:W-:-:S04]  /*1130*/  UIADD3 UR4, UPT, UPT, -UR6, URZ, URZ ;  /* 0x000000ff06047290 */ /* 0x000fc8000fffe1ff */
[----:B------:R-:W-:Y:S01]  /*1140*/  UIMAD UR55, UR55, UR4, UR7 ;  /* 0x00000004373772a4 */ /* 0x000fe2000f8e0207 */
[----:B-12---:R-:W-:Y:S11]  /*1150*/  BRA.U UP4, `(.L_x_17) ;  /* 0x00000001043c7547 */ /* 0x006ff6000b800000 */
[----:B------:R-:W-:Y:S02]  /*1160*/  UISETP.GT.U32.AND UP0, UPT, UR58, 0x1, UPT ;  /* 0x000000013a00788c */ /* 0x000fe4000bf04070 */
[----:B------:R-:W-:Y:S02]  /*1170*/  ULOP3.LUT UR4, UR58, 0xfffffffe, URZ, 0xc0, !UPT ;  /* 0xfffffffe3a047892 */ /* 0x000fe4000f8ec0ff */
[----:B------:R-:W-:Y:S02]  /*1180*/  UISETP.NE.AND UP1, UPT, UR55, URZ, UP0 ;  /* 0x000000ff3700728c */ /* 0x000fe40008725270 */
[----:B------:R-:W-:Y:S02]  /*1190*/  UISETP.NE.AND UP0, UPT, UR55, 0x1, UP0 ;  /* 0x000000013700788c */ /* 0x000fe40008705270 */
[----:B------:R-:W-:Y:S02]  /*11a0*/  USEL UR7, URZ, 0x1, UP1 ;  /* 0x00000001ff077887 */ /* 0x000fe40008800000 */
[----:B------:R-:W-:-:S02]  /*11b0*/  USEL UR6, URZ, 0x4, UP0 ;  /* 0x00000004ff067887 */ /* 0x000fc40008000000 */
[----:B------:R-:W-:Y:S02]  /*11c0*/  USEL UR5, URZ, 0x2, UP1 ;  /* 0x00000002ff057887 */ /* 0x000fe40008800000 */
[----:B------:R-:W-:Y:S02]  /*11d0*/  ULEA UR4, UR55, UR4, 0x1 ;  /* 0x0000000437047291 */ /* 0x000fe4000f8e08ff */
[----:B------:R-:W-:Y:S02]  /*11e0*/  USEL UR8, URZ, 0x8, UP0 ;  /* 0x00000008ff087887 */ /* 0x000fe40008000000 */
[----:B------:R-:W-:-:S03]  /*11f0*/  UIADD3 UR5, UPT, UPT, UR5, UR6, UR7 ;  /* 0x0000000605057290 */ /* 0x000fc6000fffe007 */
[----:B------:R-:W-:Y:S01]  /*1200*/  UMOV UR6, 0x3 ;  /* 0x0000000300067882 */ /* 0x000fe20000000000 */
[----:B------:R-:W-:Y:S02]  /*1210*/  UIADD3 UR5, UPT, UPT, UR5, UR8, URZ ;  /* 0x0000000805057290 */ /* 0x000fe4000fffe0ff */
[----:B------:R-:W-:-:S04]  /*1220*/  USHF.L.U32 UR4, UR6, UR4, URZ ;  /* 0x0000000406047299 */ /* 0x000fc800080006ff */
[----:B------:R-:W-:Y:S02]  /*1230*/  MOV R3, UR5 ;  /* 0x0000000500037c02 */ /* 0x000fe40008000f00 */
[----:B------:R-:W-:Y:S02]  /*1240*/  MOV R2, UR4 ;  /* 0x0000000400027c02 */ /* 0x000fe40008000f00 */
.L_x_17:
[----:B------:R-:W-:Y:S05]  /*1250*/  BRA.U !UP2, `(.L_x_18) ;  /* 0x000000010ad07547 */ /* 0x000fea000b800000 */
[----:B------:R-:W1:Y:S01]  /*1260*/  LDCU.128 UR20, c[0x0][0xb10] ;  /* 0x00016200ff1477ac */ /* 0x000e620008000c00 */
[----:B------:R-:W2:Y:S01]  /*1270*/  LDCU UR12, c[0x0][0x370] ;  /* 0x00006e00ff0c77ac */ /* 0x000ea20008000800 */
[----:B------:R-:W3:Y:S01]  /*1280*/  LDCU UR5, c[0x0][0x374] ;  /* 0x00006e80ff0577ac */ /* 0x000ee20008000800 */
[----:B------:R-:W4:Y:S01]  /*1290*/  LDCU UR25, c[0x0][0xb0c] ;  /* 0x00016180ff1977ac */ /* 0x000f220008000800 */
[----:B------:R-:W4:Y:S01]  /*12a0*/  LDCU UR4, c[0x0][0xb20] ;  /* 0x00016400ff0477ac */ /* 0x000f220008000800 */
[----:B------:R-:W4:Y:S01]  /*12b0*/  LDCU.64 UR16, c[0x0][0xb28] ;  /* 0x00016500ff1077ac */ /* 0x000f220008000a00 */
[----:B-1----:R-:W-:Y:S02]  /*12c0*/  UISETP.NE.AND UP0, UPT, UR22, 0x1, UPT ;  /* 0x000000011600788c */ /* 0x002fe4000bf05270 */
[----:B---3--:R-:W-:Y:S02]  /*12d0*/  UIMAD.WIDE.U32 UR6, UR5, UR23, URZ ;  /* 0x00000017050672a5 */ /* 0x008fe4000f8e00ff */
[----:B--2---:R-:W-:-:S02]  /*12e0*/  UIMAD.WIDE.U32 UR8, UR12, UR20, URZ ;  /* 0x000000140c0872a5 */ /* 0x004fc4000f8e00ff */
[----:B----4-:R-:W-:Y:S02]  /*12f0*/  UISETP.NE.AND UP1, UPT, UR25, 0x1, UPT ;  /* 0x000000011900788c */ /* 0x010fe4000bf25270 */
[----:B------:R-:W-:Y:S01]  /*1300*/  UISETP.NE.AND UP2, UPT, UR18, 0x1, UPT ;  /* 0x000000011200788c */ /* 0x000fe2000bf45270 */
[----:B------:R-:W-:Y:S02]  /*1310*/  UMOV UR6, UR7 ;  /* 0x0000000700067c82 */ /* 0x000fe40008000000 */
[----:B------:R-:W-:Y:S01]  /*1320*/  UMOV UR8, UR9 ;  /* 0x0000000900087c82 */ /* 0x000fe20008000000 */
[----:B------:R-:W-:Y:S02]  /*1330*/  @UP0 USHF.R.U32.HI UR5, URZ, UR4, UR6 ;  /* 0x00000004ff050299 */ /* 0x000fe40008011606 */
[----:B------:R-:W-:Y:S02]  /*1340*/  UIMAD.WIDE.U32 UR14, UR45, UR23, URZ ;  /* 0x000000172d0e72a5 */ /* 0x000fe4000f8e00ff */
[----:B------:R-:W-:-:S02]  /*1350*/  UIMAD.WIDE.U32 UR6, UR5, UR16, URZ ;  /* 0x00000010050672a5 */ /* 0x000fc4000f8e00ff */
[----:B------:R-:W-:Y:S02]  /*1360*/  @UP1 USHF.R.U32.HI UR12, URZ, UR21, UR8 ;  /* 0x00000015ff0c1299 */ /* 0x000fe40008011608 */
[----:B------:R-:W-:Y:S02]  /*1370*/  UIMAD.WIDE.U32 UR10, UR19, UR20, URZ ;  /* 0x00000014130a72a5 */ /* 0x000fe4000f8e00ff */
[----:B------:R-:W-:Y:S01]  /*1380*/  UIMAD.WIDE.U32 UR8, UR12, UR16, URZ ;  /* 0x000000100c0872a5 */ /* 0x000fe2000f8e00ff */
[----:B------:R-:W-:Y:S01]  /*1390*/  UMOV UR14, UR15 ;  /* 0x0000000f000e7c82 */ /* 0x000fe20008000000 */
[----:B------:R-:W-:Y:S01]  /*13a0*/  UMOV UR6, UR7 ;  /* 0x0000000700067c82 */ /* 0x000fe20008000000 */
[----:B------:R-:W-:Y:S02]  /*13b0*/  USHF.R.U32.HI UR14, URZ, UR4, UR14 ;  /* 0x00000004ff0e7299 */ /* 0x000fe4000801160e */
[----:B------:R-:W-:Y:S01]  /*13c0*/  @UP2 USHF.R.U32.HI UR5, URZ, UR17, UR6 ;  /* 0x00000011ff052299 */ /* 0x000fe20008011606 */
[----:B------:R-:W-:-:S02]  /*13d0*/  UMOV UR10, UR11 ;  /* 0x0000000b000a7c82 */ /* 0x000fc40008000000 */
[----:B------:R-:W-:Y:S01]  /*13e0*/  UMOV UR6, UR9 ;  /* 0x0000000900067c82 */ /* 0x000fe20008000000 */
[----:B------:R-:W-:Y:S02]  /*13f0*/  USHF.R.U32.HI UR10, URZ, UR21, UR10 ;  /* 0x00000015ff0a7299 */ /* 0x000fe4000801160a */
[----:B------:R-:W-:Y:S02]  /*1400*/  @UP2 USHF.R.U32.HI UR12, URZ, UR17, UR6 ;  /* 0x00000011ff0c2299 */ /* 0x000fe40008011606 */
[----:B------:R-:W-:Y:S02]  /*1410*/  USEL UR4, UR45, UR14, !UP0 ;  /* 0x0000000e2d047287 */ /* 0x000fe4000c000000 */
[----:B------:R-:W-:Y:S02]  /*1420*/  UIMAD UR6, UR5, UR18, URZ ;  /* 0x00000012050672a4 */ /* 0x000fe4000f8e02ff */
[----:B------:R-:W-:Y:S02]  /*1430*/  USEL UR5, UR19, UR10, !UP1 ;  /* 0x0000000a13057287 */ /* 0x000fe4000c800000 */
[----:B------:R-:W-:-:S02]  /*1440*/  UIMAD UR8, UR12, UR18, URZ ;  /* 0x000000120c0872a4 */ /* 0x000fc4000f8e02ff */
[----:B------:R-:W-:Y:S02]  /*1450*/  UISETP.GE.AND UP0, UPT, UR4, UR6, UPT ;  /* 0x000000060400728c */ /* 0x000fe4000bf06270 */
[----:B------:R-:W-:Y:S02]  /*1460*/  UIMAD.WIDE.U32 UR6, UR4, UR16, URZ ;  /* 0x00000010040672a5 */ /* 0x000fe4000f8e00ff */
[----:B------:R-:W-:Y:S02]  /*1470*/  UISETP.GE.OR UP0, UPT, UR5, UR8, UP0 ;  /* 0x000000080500728c */ /* 0x000fe40008706670 */
[----:B------:R-:W-:Y:S02]  /*1480*/  UIMAD.WIDE.U32 UR8, UR5, UR16, URZ ;  /* 0x00000010050872a5 */ /* 0x000fe4000f8e00ff */
[----:B------:R-:W-:Y:S02]  /*1490*/  USHF.R.U32.HI UR7, URZ, UR17, UR7 ;  /* 0x00000011ff077299 */ /* 0x000fe40008011607 */
[----:B------:R-:W-:-:S02]  /*14a0*/  UIADD3 UR10, UPT, UPT, -UR4, URZ, URZ ;  /* 0x000000ff040a7290 */ /* 0x000fc4000fffe1ff */
[----:B------:R-:W-:Y:S02]  /*14b0*/  USEL UR7, UR4, UR7, !UP2 ;  /* 0x0000000704077287 */ /* 0x000fe4000d000000 */
[----:B------:R-:W-:Y:S01]  /*14c0*/  UIADD3 UR46, UPT, UPT, -UR5, URZ, URZ ;  /* 0x000000ff052e7290 */ /* 0x000fe2000fffe1ff */
[----:B------:R-:W-:Y:S01]  /*14d0*/  @!UP0 UMOV UR6, UR9 ;  /* 0x0000000900068c82 */ /* 0x000fe20008000000 */
[----:B------:R-:W-:Y:S02]  /*14e0*/  UIADD3 UR8, UPT, UPT, -UR7, URZ, URZ ;  /* 0x000000ff07087290 */ /* 0x000fe4000fffe1ff */
[----:B------:R-:W-:Y:S02]  /*14f0*/  @!UP0 USHF.R.U32.HI UR6, URZ, UR17, UR6 ;  /* 0x00000011ff068299 */ /* 0x000fe40008011606 */
[----:B------:R-:W-:Y:S02]  /*1500*/  UIMAD UR8, UR18, UR8, UR4 ;  /* 0x00000008120872a4 */ /* 0x000fe4000f8e0204 */
[----:B------:R-:W-:-:S02]  /*1510*/  @!UP0 USEL UR6, UR5, UR6, !UP2 ;  /* 0x0000000605068287 */ /* 0x000fc4000d000000 */
[----:B------:R-:W-:Y:S02]  /*1520*/  UIMAD UR45, UR22, UR10, UR45 ;  /* 0x0000000a162d72a4 */ /* 0x000fe4000f8e022d */
[----:B------:R-:W-:Y:S02]  /*1530*/  @!UP0 UIADD3 UR7, UPT, UPT, UR7, -UR6, URZ ;  /* 0x8000000607078290 */ /* 0x000fe4000fffe0ff */
[----:B------:R-:W-:Y:S02]  /*1540*/  @!UP0 UIMAD UR6, UR8, UR12, UR6 ;  /* 0x0000000c080682a4 */ /* 0x000fe4000f8e0206 */
[----:B------:R-:W-:Y:S02]  /*1550*/  @!UP0 UIMAD UR4, UR7, UR18, UR5 ;  /* 0x00000012070482a4 */ /* 0x000fe4000f8e0205 */
[----:B------:R-:W-:Y:S02]  /*1560*/  UIMAD UR46, UR25, UR46, UR19 ;  /* 0x0000002e192e72a4 */ /* 0x000fe4000f8e0213 */
[----:B------:R-:W-:Y:S01]  /*1570*/  UIMAD UR45, UR4, UR22, UR45 ;  /* 0x00000016042d72a4 */ /* 0x000fe2000f8e022d */
[----:B------:R-:W-:-:S02]  /*1580*/  @!UP0 UMOV UR5, UR6 ;  /* 0x0000000600058c82 */ /* 0x000fc40008000000 */
[----:B------:R-:W-:-:S12]  /*1590*/  UIMAD UR46, UR5, UR25, UR46 ;  /* 0x00000019052e72a4 */ /* 0x000fd8000f8e022e */
.L_x_18:
[----:B------:R-:W-:Y:S02]  /*15a0*/  UISETP.NE.AND UP1, UPT, UR26, 0x1, UPT ;  /* 0x000000011a00788c */ /* 0x000fe4000bf25270 */
[----:B------:R-:W-:Y:S02]  /*15b0*/  UISETP.NE.AND UP0, UPT, UR13, 0x2, UPT ;  /* 0x000000020d00788c */ /* 0x000fe4000bf05270 */
[----:B------:R-:W-:Y:S02]  /*15c0*/  ULOP3.LUT UR28, UR28, 0x1000, URZ, 0xc0, !UPT ;  /* 0x000010001c1c7892 */ /* 0x000fe4000f8ec0ff */
[----:B------:R-:W-:-:S03]  /*15d0*/  USHF.L.U32 UR24, UR27, UR24, URZ ;  /* 0x000000181b187299 */ /* 0x000fc600080006ff */
[----:B------:R-:W-:Y:S09]  /*15e0*/  BRA.U UP1, `(.L_x_19) ;  /* 0x0000000101447547 */ /* 0x000ff2000b800000 */
[----:B------:R-:W1:Y:S01]  /*15f0*/  LDCU.128 UR8, c[0x0][0xb10] ;  /* 0x00016200ff0877ac */ /* 0x000e620008000c00 */
[----:B------:R-:W2:Y:S01]  /*1600*/  LDCU UR12, c[0x0][0xb0c] ;  /* 0x00016180ff0c77ac */ /* 0x000ea20008000800 */
[----:B------:R-:W3:Y:S01]  /*1610*/  LDCU UR14, c[0x0][0xb20] ;  /* 0x00016400ff0e77ac */ /* 0x000ee20008000800 */
[----:B-1----:R-:W-:Y:S02]  /*1620*/  UIMAD.WIDE.U32 UR6, UR46, UR8, URZ ;  /* 0x000000082e0672a5 */ /* 0x002fe4000f8e00ff */
[----:B------:R-:W-:Y:S02]  /*1630*/  UIMAD.WIDE.U32 UR4, UR45, UR11, URZ ;  /* 0x0000000b2d0472a5 */ /* 0x000fe4000f8e00ff */
[----:B--2---:R-:W-:Y:S02]  /*1640*/  UISETP.NE.AND UP2, UPT, UR12, 0x1, UPT ;  /* 0x000000010c00788c */ /* 0x004fe4000bf45270 */
[----:B------:R-:W-:Y:S01]  /*1650*/  UISETP.NE.AND UP1, UPT, UR10, 0x1, UPT ;  /* 0x000000010a00788c */ /* 0x000fe2000bf25270 */
[----:B------:R-:W-:-:S02]  /*1660*/  UMOV UR6, UR7 ;  /* 0x0000000700067c82 */ /* 0x000fc40008000000 */
[----:B------:R-:W-:Y:S01]  /*1670*/  UMOV UR4, UR5 ;  /* 0x0000000500047c82 */ /* 0x000fe20008000000 */
[----:B------:R-:W-:Y:S02]  /*1680*/  USHF.R.U32.HI UR6, URZ, UR9, UR6 ;  /* 0x00000009ff067299 */ /* 0x000fe40008011606 */
[----:B---3--:R-:W-:Y:S02]  /*1690*/  USHF.R.U32.HI UR4, URZ, UR14, UR4 ;  /* 0x0000000eff047299 */ /* 0x008fe40008011604 */
[----:B------:R-:W-:Y:S02]  /*16a0*/  USEL UR5, UR46, UR6, !UP2 ;  /* 0x000000062e057287 */ /* 0x000fe4000d000000 */
[----:B------:R-:W-:-:S04]  /*16b0*/  USEL UR4, UR45, UR4, !UP1 ;  /* 0x000000042d047287 */ /* 0x000fc8000c800000 */
[----:B------:R-:W-:Y:S02]  /*16c0*/  UIADD3 UR6, UPT, UPT, -UR4, UR5, URZ ;  /* 0x0000000504067290 */ /* 0x000fe4000fffe1ff */
[----:B------:R-:W-:Y:S02]  /*16d0*/  UIADD3 UR4, UPT, UPT, UR4, -UR5, URZ ;  /* 0x8000000504047290 */ /* 0x000fe4000fffe0ff */
[----:B------:R-:W-:Y:S02]  /*16e0*/  UIMAD UR45, UR6, UR10, UR45 ;  /* 0x0000000a062d72a4 */ /* 0x000fe4000f8e022d */
[----:B------:R-:W-:-:S12]  /*16f0*/  UIMAD UR46, UR4, UR12, UR46 ;  /* 0x0000000c042e72a4 */ /* 0x000fd8000f8e022e */
.L_x_19:
[----:B------:R-:W-:Y:S05]  /*1700*/  BRA.U !UP5, `(.L_x_20) ;  /* 0x000000010d0c7547 */ /* 0x000fea000b800000 */
[----:B------:R-:W-:Y:S01]  /*1710*/  UCGABAR_WAIT ;  /* 0x0000000000007dc7 */ /* 0x000fe20008000000 */
[----:B------:R-:W-:Y:S01]  /*1720*/  CCTL.IVALL ;  /* 0x00000000ff00798f */ /* 0x000fe20002000000 */
[----:B------:R-:W-:Y:S05]  /*1730*/  BRA `(.L_x_21) ;  /* 0x0000000000047947 */ /* 0x000fea0003800000 */
.L_x_20:
[----:B------:R-:W-:Y:S06]  /*1740*/  BAR.SYNC.DEFER_BLOCKING 0x0 ;  /* 0x0000000000007b1d */ /* 0x000fec0000010000 */
.L_x_21:
[----:B------:R-:W-:Y:S05]  /*1750*/  BRA.U UP0, `(.L_x_22) ;  /* 0x0000001100bc7547 */ /* 0x000fea000b800000 */
[----:B------:R-:W1:Y:S01]  /*1760*/  LDCU UR6, c[0x0][0x38c] ;  /* 0x00007180ff0677ac */ /* 0x000e620008000800 */
[----:B------:R-:W2:Y:S01]  /*1770*/  S2UR UR8, SR_CgaCtaId ;  /* 0x00000000000879c3 */ /* 0x000ea20000008800 */
[----:B------:R-:W-:Y:S01]  /*1780*/  PLOP3.LUT P1, PT, PT, PT, UP3, 0x80, 0x8 ;  /* 0x000000000008781c */ /* 0x000fe20003f2f038 */
[----:B------:R-:W-:Y:S01]  /*1790*/  IMAD.MOV.U32 R12, RZ, RZ, 0x1 ;  /* 0x00000001ff0c7424 */ /* 0x000fe200078e00ff */
[----:B------:R-:W-:Y:S01]  /*17a0*/  USHF.L.U32 UR47, UR19, 0x6, URZ ;  /* 0x00000006132f7899 */ /* 0x000fe200080006ff */
[----:B------:R-:W-:Y:S01]  /*17b0*/  ISETP.NE.AND P2, PT, R0, RZ, P3 ;  /* 0x000000ff0000720c */ /* 0x000fe20001f45270 */
[----:B------:R-:W-:Y:S01]  /*17c0*/  UMOV UR7, 0x400 ;  /* 0x0000040000077882 */ /* 0x000fe20000000000 */
[----:B------:R-:W-:Y:S01]  /*17d0*/  UISETP.NE.AND UP1, UPT, UR13, URZ, UPT ;  /* 0x000000ff0d00728c */ /* 0x000fe2000bf25270 */
[----:B------:R-:W-:Y:S01]  /*17e0*/  PLOP3.LUT P1, PT, P1, PT, PT, 0x8, 0x80 ;  /* 0x000000000080781c */ /* 0x000fe20000f2e170 */
[----:B------:R-:W-:Y:S01]  /*17f0*/  USHF.L.U32 UR44, UR19, 0x5, URZ ;  /* 0x00000005132c7899 */ /* 0x000fe200080006ff */
[----:B------:R-:W-:Y:S01]  /*1800*/  CS2R R10, SRZ ;  /* 0x00000000000a7805 */ /* 0x000fe2000001ff00 */
[----:B------:R-:W-:Y:S01]  /*1810*/  ULOP3.LUT UR47, UR47, 0x40, URZ, 0xc0, !UPT ;  /* 0x000000402f2f7892 */ /* 0x000fe2000f8ec0ff */
[----:B------:R-:W-:Y:S01]  /*1820*/  IMAD.MOV.U32 R9, RZ, RZ, RZ ;  /* 0x000000ffff097224 */ /* 0x000fe200078e00ff */
[----:B------:R-:W3:Y:S01]  /*1830*/  LDCU UR39, c[0x0][0x370] ;  /* 0x00006e00ff2777ac */ /* 0x000ee20008000800 */
[----:B------:R-:W-:Y:S01]  /*1840*/  IMAD.MOV.U32 R8, RZ, RZ, 0x1 ;  /* 0x00000001ff087424 */ /* 0x000fe200078e00ff */
[----:B------:R-:W4:Y:S01]  /*1850*/  LDCU.64 UR26, c[0x0][0x348] ;  /* 0x00006900ff1a77ac */ /* 0x000f220008000a00 */
[----:B-1----:R-:W-:-:S02]  /*1860*/  UIADD3 UR5, UPT, UPT, UR6, 0x7f, URZ ;  /* 0x0000007f06057890 */ /* 0x002fc4000fffe0ff */
[----:B------:R-:W-:Y:S02]  /*1870*/  UIADD3 UR49, UPT, UPT, UR6, 0xfe, URZ ;  /* 0x000000fe06317890 */ /* 0x000fe4000fffe0ff */
[----:B------:R-:W-:Y:S02]  /*1880*/  USHF.R.S32.HI UR4, URZ, 0x1f, UR5 ;  /* 0x0000001fff047899 */ /* 0x000fe40008011405 */
[----:B--2---:R-:W-:Y:S02]  /*1890*/  ULEA UR13, UR8, UR7, 0x18 ;  /* 0x00000007080d7291 */ /* 0x004fe4000f8ec0ff */
[----:B------:R-:W-:Y:S02]  /*18a0*/  ULEA.HI UR4, UR4, UR5, URZ, 0x7 ;  /* 0x0000000504047291 */ /* 0x000fe4000f8f38ff */
[----:B------:R-:W-:Y:S02]  /*18b0*/  UIADD3 UR5, UPT, UPT, UR6, -0x1, URZ ;  /* 0xffffffff06057890 */ /* 0x000fe4000fffe0ff */
[----:B------:R-:W-:-:S02]  /*18c0*/  USHF.R.S32.HI UR42, URZ, 0x7, UR4 ;  /* 0x00000007ff2a7899 */ /* 0x000fc40008011404 */
[----:B------:R-:W-:Y:S02]  /*18d0*/  UISETP.GE.U32.AND UP2, UPT, UR5, -0xff, UPT ;  /* 0xffffff010500788c */ /* 0x000fe4000bf46070 */
[----:B------:R-:W-:Y:S01]  /*18e0*/  UISETP.LT.U32.AND UP0, UPT, UR42, 0x3, UPT ;  /* 0x000000032a00788c */ /* 0x000fe2000bf01070 */
[----:B------:R-:W1:Y:S03]  /*18f0*/  LDCU UR38, c[0x0][0x374] ;  /* 0x00006e80ff2677ac */ /* 0x000e660008000800 */
[----:B------:R-:W-:Y:S02]  /*1900*/  USEL UR41, UR42, 0x3, UP0 ;  /* 0x000000032a297887 */ /* 0x000fe40008000000 */
[----:B------:R-:W-:Y:S02]  /*1910*/  ULOP3.LUT UR44, UR44, 0x20, URZ, 0xc0, !UPT ;  /* 0x000000202c2c7892 */ /* 0x000fe4000f8ec0ff */
[----:B------:R-:W-:-:S02]  /*1920*/  UIADD3 UR4, UPT, UPT, UR41, -0x1, URZ ;  /* 0xffffffff29047890 */ /* 0x000fc4000fffe0ff */
[----:B------:R-:W-:Y:S02]  /*1930*/  @UP2 UIADD3 UR4, UPT, UPT, UR41, URZ, URZ ;  /* 0x000000ff29042290 */ /* 0x000fe4000fffe0ff */
[----:B------:R-:W-:Y:S02]  /*1940*/  USEL UR21, UR34, 0x2, UP1 ;  /* 0x0000000222157887 */ /* 0x000fe40008800000 */
[----:B------:R-:W-:Y:S02]  /*1950*/  UIADD3 UR30, UPT, UPT, UR13, 0x2400, UR28 ;  /* 0x000024000d1e7890 */ /* 0x000fe4000fffe01c */
[----:B------:R-:W-:Y:S02]  /*1960*/  ULEA.HI UR47, UR28, UR47, URZ, 0x19 ;  /* 0x0000002f1c2f7291 */ /* 0x000fe4000f8fc8ff */
[----:B------:R-:W-:Y:S02]  /*1970*/  UIADD3 UR48, UPT, UPT, UR42, -UR41, URZ ;  /* 0x800000292a307290 */ /* 0x000fe4000fffe0ff */
[----:B------:R-:W-:-:S02]  /*1980*/  UIADD3 UR29, UPT, UPT, UR4, 0x1, URZ ;  /* 0x00000001041d7890 */ /* 0x000fc4000fffe0ff */
[----:B------:R-:W-:Y:S01]  /*1990*/  UIADD3 UR43, UPT, UPT, -UR4, URZ, URZ ;  /* 0x000000ff042b7290 */ /* 0x000fe2000fffe1ff */
[----:B-1-34-:R-:W-:-:S11]  /*19a0*/  UMOV UR6, URZ ;  /* 0x000000ff00067c82 */ /* 0x01afd60008000000 */
.L_x_42:
[----:B------:R-:W1:Y:S02]  /*19b0*/  S2UR UR4, SR_CgaCtaId ;  /* 0x00000000000479c3 */ /* 0x000e640000008800 */
[----:B-1----:R-:W-:-:S09]  /*19c0*/  UISETP.NE.AND UP0, UPT, UR4, URZ, UPT ;  /* 0x000000ff0400728c */ /* 0x002fd2000bf05270 */
[----:B------:R-:W-:Y:S05]  /*19d0*/  BRA.U UP0, `(.L_x_23) ;  /* 0x0000000100287547 */ /* 0x000fea000b800000 */
[----:B------:R-:W-:Y:S02]  /*19e0*/  LEA R0, R9, UR13, 0x3 ;  /* 0x0000000d09007c11 */ /* 0x000fe4000f8e18ff */
[----:B------:R-:W-:-:S04]  /*19f0*/  SHF.L.U32 R2, R8, 0x1f, RZ ;  /* 0x0000001f08027819 */ /* 0x000fc800000006ff */
[----:B------:R-:W1:Y:S02]  /*1a00*/  SYNCS.PHASECHK.TRANS64.TRYWAIT P0, [R0+URZ+0xc0], R2 ;  /* 0x0000c002000075a7 */ /* 0x000e6400080011ff */
[----:B-1----:R-:W-:Y:S05]  /*1a10*/  @!P0 BRA `(.L_x_24) ;  /* 0x0000005000d48947 */ /* 0x002fea0003800000 */
.L_x_112:
[----:B------:R-:W-:Y:S01]  /*1a20*/  VIADD R9, R9, 0x1 ;  /* 0x0000000109097836 */ /* 0x000fe20000000000 */
[----:B------:R1:W-:Y:S04]  /*1a30*/  SYNCS.ARRIVE.TRANS64.A1T0 RZ, [R0+URZ+0xb0], RZ ;  /* 0x0000b0ff00ff79a7 */ /* 0x0003e800081000ff */
[----:B------:R-:W-:-:S04]  /*1a40*/  ISETP.NE.AND P0, PT, R9, 0x2, PT ;  /* 0x000000020900780c */ /* 0x000fc80003f05270 */
[----:B------:R-:W-:Y:S02]  /*1a50*/  SEL R9, R9, RZ, P0 ;  /* 0x000000ff09097207 */ /* 0x000fe40000000000 */
[----:B-1----:R-:W-:-:S04]  /*1a60*/  SEL R0, RZ, 0x1, P0 ;  /* 0x00000001ff007807 */ /* 0x002fc80000000000 */
[----:B------:R-:W-:-:S07]  /*1a70*/  LOP3.LUT R8, R8, R0, RZ, 0x3c, !PT ;  /* 0x0000000008087212 */ /* 0x000fce00078e3cff */
.L_x_23:
[----:B------:R-:W-:Y:S01]  /*1a80*/  ULEA UR4, UR6, UR13, 0x3 ;  /* 0x0000000d06047291 */ /* 0x000fe2000f8e18ff */
[----:B------:R-:W-:Y:S01]  /*1a90*/  SHF.L.U32 R0, R12, 0x1f, RZ ;  /* 0x0000001f0c007819 */ /* 0x000fe200000006ff */
[----:B------:R-:W-:Y:S02]  /*1aa0*/  UISETP.GE.U32.AND UP0, UPT, UR49, 0xff, UPT ;  /* 0x000000ff3100788c */ /* 0x000fe4000bf06070 */
[----:B------:R-:W-:Y:S01]  /*1ab0*/  ULEA UR11, UR45, UR44, 0x6 ;  /* 0x0000002c2d0b7291 */ /* 0x000fe2000f8e30ff */
[----:B------:R-:W-:-:S04]  /*1ac0*/  UMOV UR7, URZ ;  /* 0x000000ff00077c82 */ /* 0x000fc80008000000 */
[----:B------:R1:W2:Y:S01]  /*1ad0*/  SYNCS.PHASECHK.TRANS64.TRYWAIT P0, [UR4+0x18], R0 ;  /* 0x00001800ff0075a7 */ /* 0x0002a20008001104 */
[----:B------:R-:W-:-:S04]  /*1ae0*/  ULEA.HI UR4, UR46, UR46, URZ, 0x1 ;  /* 0x0000002e2e047291 */ /* 0x000fc8000f8f08ff */
[----:B------:R-:W-:-:S04]  /*1af0*/  USHF.L.U32 UR4, UR4, 0x6, URZ ;  /* 0x0000000604047899 */ /* 0x000fc800080006ff */
[----:B------:R-:W-:-:S04]  /*1b00*/  ULOP3.LUT UR35, UR4, 0xffffff80, URZ, 0xc0, !UPT ;  /* 0xffffff8004237892 */ /* 0x000fc8000f8ec0ff */
[----:B------:R-:W-:Y:S01]  /*1b10*/  UIADD3 UR35, UPT, UPT, UR47, UR35, URZ ;  /* 0x000000232f237290 */ /* 0x000fe2000fffe0ff */
[----:B------:R-:W-:Y:S11]  /*1b20*/  BRA.U !UP0, `(.L_x_25) ;  /* 0x0000000108c47547 */ /* 0x000ff6000b800000 */
[----:B------:R-:W-:Y:S01]  /*1b30*/  UMOV UR16, UR43 ;  /* 0x0000002b00107c82 */ /* 0x000fe20008000000 */
[----:B------:R-:W-:Y:S01]  /*1b40*/  UMOV UR4, UR6 ;  /* 0x0000000600047c82 */ /* 0x000fe20008000000 */
[----:B------:R-:W-:-:S05]  /*1b50*/  UMOV UR34, URZ ;  /* 0x000000ff00227c82 */ /* 0x000fca0008000000 */
.L_x_31:
[----:B------:R-:W-:Y:S01]  /*1b60*/  ULEA UR33, UR4, UR13, 0x3 ;  /* 0x0000000d04217291 */ /* 0x000fe2000f8e18ff */
[----:B------:R-:W-:Y:S01]  /*1b70*/  @P3 MOV R2, 0x6000 ;  /* 0x0000600000023802 */ /* 0x000fe20000000f00 */
[----:B--234-:R-:W-:Y:S10]  /*1b80*/  @P0 BRA `(.L_x_26) ;  /* 0x00000000000c0947 */ /* 0x01cff40003800000 */
[----:B------:R-:W-:-:S04]  /*1b90*/  SHF.L.U32 R3, R12, 0x1f, RZ ;  /* 0x0000001f0c037819 */ /* 0x000fc800000006ff */
[----:B------:R-:W2:Y:S02]  /*1ba0*/  SYNCS.PHASECHK.TRANS64.TRYWAIT P0, [UR33+0x18], R3 ;  /* 0x00001803ff0075a7 */ /* 0x000ea40008001121 */
[----:B--2---:R-:W-:Y:S05]  /*1bb0*/  @!P0 BRA `(.L_x_27) ;  /* 0x0000005000808947 */ /* 0x004fea0003800000 */
.L_x_26:
[----:B------:R2:W-:Y:S01]  /*1bc0*/  @P3 SYNCS.ARRIVE.TRANS64 RZ, [UR33], R2 ;  /* 0x00000002ffff39a7 */ /* 0x0005e20008000021 */
[----:B------:R-:W-:Y:S02]  /*1bd0*/  ULOP3.LUT UR5, UR21, 0x2, URZ, 0xfc, !UPT ;  /* 0x0000000215057892 */ /* 0x000fe4000f8efcff */
[----:B------:R-:W-:Y:S02]  /*1be0*/  UIADD3 UR16, UPT, UPT, UR16, 0x1, URZ ;  /* 0x0000000110107890 */ /* 0x000fe4000fffe0ff */
[----:B------:R-:W-:Y:S02]  /*1bf0*/  UISETP.NE.AND UP0, UPT, UR5, 0x2, UPT ;  /* 0x000000020500788c */ /* 0x000fe4000bf05270 */
[----:B------:R-:W-:-:S07]  /*1c00*/  UISETP.NE.AND UP2, UPT, UR16, 0x1, UPT ;  /* 0x000000011000788c */ /* 0x000fce000bf45270 */
[----:B------:R-:W-:Y:S05]  /*1c10*/  BRA.U UP0, `(.L_x_28) ;  /* 0x0000000100047547 */ /* 0x000fea000b800000 */
[----:B------:R-:W-:Y:S05]  /*1c20*/  BPT.TRAP 0x1 ;  /* 0x000000040000795c */ /* 0x000fea0000300000 */
.L_x_28:
[----:B------:R-:W-:Y:S04]  /*1c30*/  BSSY.RECONVERGENT B0, `(.L_x_29) ;  /* 0x0000003000007945 */ /* 0x000fe80003800200 */
[----:B------:R-:W-:Y:S05]  /*1c40*/  @!P2 BRA `(.L_x_30) ;  /* 0x000000000004a947 */ /* 0x000fea0003800000 */
[----:B------:R-:W-:Y:S05]  /*1c50*/  BPT.TRAP 0x1 ;  /* 0x000000040000795c */ /* 0x000fea0000300000 */
.L_x_30:
[----:B------:R-:W-:Y:S05]  /*1c60*/  BSYNC.RECONVERGENT B0 ;  /* 0x0000000000007941 */ /* 0x000fea0003800200 */
.L_x_29:
[----:B------:R-:W-:Y:S02]  /*1c70*/  UIADD3 UR5, UPT, UPT, UR4, 0x1, URZ ;  /* 0x0000000104057890 */ /* 0x000fe4000fffe0ff */
[----:B------:R-:W-:Y:S02]  /*1c80*/  ULEA UR32, UR4, UR28, 0xd ;  /* 0x0000001c04207291 */ /* 0x000fe4000f8e68ff */
[----:B------:R-:W-:Y:S02]  /*1c90*/  UISETP.NE.AND UP0, UPT, UR5, 0x3, UPT ;  /* 0x000000030500788c */ /* 0x000fe4000bf05270 */
[----:B------:R-:W-:Y:S02]  /*1ca0*/  UIADD3 UR14, UP1, UPT, UR26, 0x80, URZ ;  /* 0x000000801a0e7890 */ /* 0x000fe4000ff3e0ff */
[----:B------:R-:W-:Y:S02]  /*1cb0*/  USEL UR7, URZ, 0x1, UP0 ;  /* 0x00000001ff077887 */ /* 0x000fe40008000000 */
[----:B------:R-:W-:-:S02]  /*1cc0*/  USEL UR6, UR5, URZ, UP0 ;  /* 0x000000ff05067287 */ /* 0x000fc40008000000 */
[----:B------:R-:W-:Y:S02]  /*1cd0*/  ULEA UR8, UR4, UR13, 0xc ;  /* 0x0000000d04087291 */ /* 0x000fe4000f8e60ff */
[----:B------:R-:W-:Y:S01]  /*1ce0*/  ULEA UR5, UR6, UR13, 0x3 ;  /* 0x0000000d06057291 */ /* 0x000fe2000f8e18ff */
[----:B------:R-:W-:Y:S01]  /*1cf0*/  LOP3.LUT R12, R12, UR7, RZ, 0x3c, !PT ;  /* 0x000000070c0c7c12 */ /* 0x000fe2000f8e3cff */
[----:B------:R-:W-:Y:S02]  /*1d00*/  UIADD3 UR4, UP0, UPT, UR26, 0x180, URZ ;  /* 0x000001801a047890 */ /* 0x000fe4000ff1e0ff */
[----:B------:R-:W-:Y:S01]  /*1d10*/  ULOP3.LUT UR33, UR33, 0xfefffff8, URZ, 0xc0, !UPT ;  /* 0xfefffff821217892 */ /* 0x000fe2000f8ec0ff */
[----:B-1----:R-:W-:Y:S01]  /*1d20*/  SHF.L.U32 R0, R12, 0x1f, RZ ;  /* 0x0000001f0c007819 */ /* 0x002fe200000006ff */
[----:B------:R-:W-:Y:S02]  /*1d30*/  UIADD3.X UR15, UPT, UPT, URZ, UR27, URZ, UP1, !UPT ;  /* 0x0000001bff0f7290 */ /* 0x000fe40008ffe4ff */
[----:B------:R-:W-:Y:S01]  /*1d40*/  UIADD3 UR32, UPT, UPT, UR13, 0x2400, UR32 ;  /* 0x000024000d207890 */ /* 0x000fe2000fffe020 */
[----:B------:R3:W4:Y:S01]  /*1d50*/  SYNCS.PHASECHK.TRANS64.TRYWAIT P0, [UR5+0x18], R0 ;  /* 0x00001800ff0075a7 */ /* 0x0007220008001105 */
[----:B------:R-:W-:-:S02]  /*1d60*/  UPRMT UR7, URZ, 0x5410, UR24 ;  /* 0x00005410ff077896 */ /* 0x000fc40008000018 */
[----:B------:R-:W-:Y:S02]  /*1d70*/  UIADD3 UR8, UPT, UPT, UR8, 0x8400, URZ ;  /* 0x0000840008087890 */ /* 0x000fe4000fffe0ff */
[----:B------:R-:W-:Y:S01]  /*1d80*/  UIADD3.X UR5, UPT, UPT, URZ, UR27, URZ, UP0, !UPT ;  /* 0x0000001bff057290 */ /* 0x000fe200087fe4ff */
[----:B------:R-:W-:Y:S01]  /*1d90*/  UMOV UR18, 0x0 ;  /* 0x0000000000127882 */ /* 0x000fe20000000000 */
[----:B------:R-:W-:Y:S01]  /*1da0*/  UMOV UR19, 0x10000000 ;  /* 0x1000000000137882 */ /* 0x000fe20000000000 */
[----:B------:R-:W-:Y:S01]  /*1db0*/  UMOV UR10, UR34 ;  /* 0x00000022000a7c82 */ /* 0x000fe20008000000 */
[----:B------:R-:W-:Y:S01]  /*1dc0*/  UMOV UR12, UR36 ;  /* 0x00000024000c7c82 */ /* 0x000fe20008000000 */
[----:B------:R-:W-:Y:S01]  /*1dd0*/  UMOV UR9, UR33 ;  /* 0x0000002100097c82 */ /* 0x000fe20008000000 */
[----:B------:R1:W-:Y:S03]  /*1de0*/  UTMALDG.3D.MULTICAST.2CTA [UR32], [UR14], UR7, desc[UR18] ;  /* 0x000012200e0073b4 */ /* 0x0003e60008211807 */
[----:B------:R2:W-:Y:S01]  /*1df0*/  UTMALDG.3D.2CTA [UR8], [UR4], desc[UR18] ;  /* 0x00001208040075b4 */ /* 0x0005e20008211000 */
[----:B-1----:R-:W-:Y:S01]  /*1e00*/  UIADD3 UR34, UPT, UPT, UR34, 0x80, URZ ;  /* 0x0000008022227890 */ /* 0x002fe2000fffe0ff */
[----:B------:R-:W-:Y:S01]  /*1e10*/  UMOV UR7, UR29 ;  /* 0x0000001d00077c82 */ /* 0x000fe20008000000 */
[----:B--2---:R-:W-:Y:S01]  /*1e20*/  UMOV UR4, UR6 ;  /* 0x0000000600047c82 */ /* 0x004fe20008000000 */
[----:B------:R-:W-:Y:S09]  /*1e30*/  BRA.U UP2, `(.L_x_31) ;  /* 0xfffffffd02487547 */ /* 0x000ff2000b83ffff */
.L_x_25:
[----:B------:R-:W-:Y:S01]  /*1e40*/  ULEA UR4, UR6, UR13, 0x3 ;  /* 0x0000000d06047291 */ /* 0x000fe2000f8e18ff */
[----:B-1-3--:R-:W-:Y:S01]  /*1e50*/  SHF.L.U32 R0, R12, 0x1f, RZ ;  /* 0x0000001f0c007819 */ /* 0x00afe200000006ff */
[----:B------:R-:W-:Y:S01]  /*1e60*/  @!P1 SYNCS.ARRIVE.TRANS64.A1T0 RZ, [UR13+0x48], RZ ;  /* 0x000048ffffff99a7 */ /* 0x000fe2000810000d */
[----:B------:R-:W-:-:S06]  /*1e70*/  UISETP.GT.AND UP0, UPT, UR42, UR41, UPT ;  /* 0x000000292a00728c */ /* 0x000fcc000bf04270 */
[----:B--2-4-:R1:W2:Y:S03]  /*1e80*/  SYNCS.PHASECHK.TRANS64.TRYWAIT P0, [UR4+0x18], R0 ;  /* 0x00001800ff0075a7 */ /* 0x0142a60008001104 */
[----:B------:R-:W-:Y:S05]  /*1e90*/  BRA.U !UP0, `(.L_x_32) ;  /* 0x0000000108c07547 */ /* 0x000fea000b800000 */
[----:B------:R-:W-:Y:S01]  /*1ea0*/  UIADD3 UR25, UPT, UPT, UR48, UR7, URZ ;  /* 0x0000000730197290 */ /* 0x000fe2000fffe0ff */
[----:B------:R-:W-:-:S11]  /*1eb0*/  UMOV UR4, UR6 ;  /* 0x0000000600047c82 */ /* 0x000fd60008000000 */
.L_x_38:
[----:B------:R-:W-:Y:S01]  /*1ec0*/  ULEA UR17, UR4, UR13, 0x3 ;  /* 0x0000000d04117291 */ /* 0x000fe2000f8e18ff */
[----:B--2---:R-:W-:Y:S01]  /*1ed0*/  @P3 MOV R2, 0x6000 ;  /* 0x0000600000023802 */ /* 0x004fe20000000f00 */
[----:B--2-4-:R-:W-:Y:S10]  /*1ee0*/  @P0 BRA `(.L_x_33) ;  /* 0x00000000000c0947 */ /* 0x014ff40003800000 */
[----:B------:R-:W-:-:S04]  /*1ef0*/  SHF.L.U32 R3, R12, 0x1f, RZ ;  /* 0x0000001f0c037819 */ /* 0x000fc800000006ff */
[----:B------:R-:W2:Y:S02]  /*1f00*/  SYNCS.PHASECHK.TRANS64.TRYWAIT P0, [UR17+0x18], R3 ;  /* 0x00001803ff0075a7 */ /* 0x000ea40008001111 */
[----:B--2---:R-:W-:Y:S05]  /*1f10*/  @!P0 BRA `(.L_x_34) ;  /* 0x0000004c00c08947 */ /* 0x004fea0003800000 */
.L_x_33:
[----:B------:R2:W-:Y:S01]  /*1f20*/  @P3 SYNCS.ARRIVE.TRANS64 RZ, [UR17], R2 ;  /* 0x00000002ffff39a7 */ /* 0x0005e20008000011 */
[----:B------:R-:W-:-:S04]  /*1f30*/  ULOP3.LUT UR5, UR21, 0x2, URZ, 0xfc, !UPT ;  /* 0x0000000215057892 */ /* 0x000fc8000f8efcff */
[----:B------:R-:W-:-:S09]  /*1f40*/  UISETP.NE.AND UP0, UPT, UR5, 0x2, UPT ;  /* 0x000000020500788c */ /* 0x000fd2000bf05270 */
[----:B------:R-:W-:Y:S05]  /*1f50*/  BRA.U UP0, `(.L_x_35) ;  /* 0x0000000100047547 */ /* 0x000fea000b800000 */
[----:B------:R-:W-:Y:S05]  /*1f60*/  BPT.TRAP 0x1 ;  /* 0x000000040000795c */ /* 0x000fea0000300000 */
.L_x_35:
[----:B------:R-:W-:Y:S04]  /*1f70*/  BSSY.RECONVERGENT B0, `(.L_x_36) ;  /* 0x0000003000007945 */ /* 0x000fe80003800200 */
[----:B------:R-:W-:Y:S05]  /*1f80*/  @!P2 BRA `(.L_x_37) ;  /* 0x000000000004a947 */ /* 0x000fea0003800000 */
[----:B------:R-:W-:Y:S05]  /*1f90*/  BPT.TRAP 0x1 ;  /* 0x000000040000795c */ /* 0x000fea0000300000 */
.L_x_37:
[----:B------:R-:W-:Y:S05]  /*1fa0*/  BSYNC.RECONVERGENT B0 ;  /* 0x0000000000007941 */ /* 0x000fea0003800200 */
.L_x_36:
[----:B------:R-:W-:Y:S02]  /*1fb0*/  UIADD3 UR5, UPT, UPT, UR4, 0x1, URZ ;  /* 0x0000000104057890 */ /* 0x000fe4000fffe0ff */
[----:B------:R-:W-:Y:S02]  /*1fc0*/  UIADD3 UR14, UP1, UPT, UR26, 0x80, URZ ;  /* 0x000000801a0e7890 */ /* 0x000fe4000ff3e0ff */
[----:B------:R-:W-:Y:S02]  /*1fd0*/  UISETP.NE.AND UP0, UPT, UR5, 0x3, UPT ;  /* 0x000000030500788c */ /* 0x000fe4000bf05270 */
[----:B------:R-:W-:Y:S02]  /*1fe0*/  ULEA UR16, UR4, UR30, 0xd ;  /* 0x0000001e04107291 */ /* 0x000fe4000f8e68ff */
[----:B------:R-:W-:Y:S02]  /*1ff0*/  USEL UR8, URZ, 0x1, UP0 ;  /* 0x00000001ff087887 */ /* 0x000fe40008000000 */
[----:B------:R-:W-:-:S02]  /*2000*/  USEL UR6, UR5, URZ, UP0 ;  /* 0x000000ff05067287 */ /* 0x000fc40008000000 */
[----:B------:R-:W-:Y:S02]  /*2010*/  UIADD3 UR22, UP0, UPT, UR26, 0x180, URZ ;  /* 0x000001801a167890 */ /* 0x000fe4000ff1e0ff */
[----:B------:R-:W-:Y:S01]  /*2020*/  LOP3.LUT R12, R12, UR8, RZ, 0x3c, !PT ;  /* 0x000000080c0c7c12 */ /* 0x000fe2000f8e3cff */
[----:B------:R-:W-:Y:S02]  /*2030*/  ULEA UR8, UR4, UR13, 0xc ;  /* 0x0000000d04087291 */ /* 0x000fe4000f8e60ff */
[----:B------:R-:W-:Y:S01]  /*2040*/  ULEA UR5, UR6, UR13, 0x3 ;  /* 0x0000000d06057291 */ /* 0x000fe2000f8e18ff */
[----:B-1----:R-:W-:Y:S01]  /*2050*/  SHF.L.U32 R0, R12, 0x1f, RZ ;  /* 0x0000001f0c007819 */ /* 0x002fe200000006ff */
[----:B------:R-:W-:Y:S02]  /*2060*/  USHF.L.U32 UR18, UR7, 0x7, URZ ;  /* 0x0000000707127899 */ /* 0x000fe400080006ff */
[----:B------:R-:W-:Y:S02]  /*2070*/  ULOP3.LUT UR17, UR17, 0xfefffff8, URZ, 0xc0, !UPT ;  /* 0xfefffff811117892 */ /* 0x000fe4000f8ec0ff */
[----:B------:R-:W-:-:S02]  /*2080*/  UIADD3.X UR15, UPT, UPT, URZ, UR27, URZ, UP1, !UPT ;  /* 0x0000001bff0f7290 */ /* 0x000fc40008ffe4ff */
[----:B------:R-:W-:Y:S01]  /*2090*/  UPRMT UR4, URZ, 0x5410, UR24 ;  /* 0x00005410ff047896 */ /* 0x000fe20008000018 */
[----:B------:R3:W4:Y:S01]  /*20a0*/  SYNCS.PHASECHK.TRANS64.TRYWAIT P0, [UR5+0x18], R0 ;  /* 0x00001800ff0075a7 */ /* 0x0007220008001105 */
[----:B------:R-:W-:Y:S02]  /*20b0*/  UIADD3 UR8, UPT, UPT, UR8, 0x8400, URZ ;  /* 0x0000840008087890 */ /* 0x000fe4000fffe0ff */
[----:B------:R-:W-:Y:S01]  /*20c0*/  UIADD3.X UR23, UPT, UPT, URZ, UR27, URZ, UP0, !UPT ;  /* 0x0000001bff177290 */ /* 0x000fe200087fe4ff */
[----:B------:R-:W-:Y:S01]  /*20d0*/  UMOV UR32, 0x0 ;  /* 0x0000000000207882 */ /* 0x000fe20000000000 */
[----:B------:R-:W-:Y:S01]  /*20e0*/  UMOV UR33, 0x10000000 ;  /* 0x1000000000217882 */ /* 0x000fe20000000000 */
[----:B------:R-:W-:Y:S01]  /*20f0*/  UMOV UR19, UR35 ;  /* 0x0000002300137c82 */ /* 0x000fe20008000000 */
[----:B------:R-:W-:Y:S01]  /*2100*/  UMOV UR20, UR36 ;  /* 0x0000002400147c82 */ /* 0x000fe20008000000 */
[----:B------:R-:W-:Y:S01]  /*2110*/  UMOV UR12, UR36 ;  /* 0x00000024000c7c82 */ /* 0x000fe20008000000 */
[----:B------:R-:W-:Y:S01]  /*2120*/  UMOV UR9, UR17 ;  /* 0x0000001100097c82 */ /* 0x000fe20008000000 */
[----:B------:R-:W-:Y:S01]  /*2130*/  UMOV UR10, UR18 ;  /* 0x00000012000a7c82 */ /* 0x000fe20008000000 */
[----:B------:R1:W-:Y:S01]  /*2140*/  UTMALDG.3D.MULTICAST.2CTA [UR16], [UR14], UR4, desc[UR32] ;  /* 0x000020100e0073b4 */ /* 0x0003e20008211804 */
[----:B------:R-:W-:-:S04]  /*2150*/  UIADD3 UR7, UPT, UPT, UR7, 0x1, URZ ;  /* 0x0000000107077890 */ /* 0x000fc8000fffe0ff */
[----:B------:R-:W-:Y:S01]  /*2160*/  UISETP.NE.AND UP0, UPT, UR7, UR25, UPT ;  /* 0x000000190700728c */ /* 0x000fe2000bf05270 */
[----:B------:R3:W-:Y:S01]  /*2170*/  UTMALDG.3D.2CTA [UR8], [UR22], desc[UR32] ;  /* 0x00002008160075b4 */ /* 0x0007e20008211000 */
[----:B-1----:R-:W-:-:S07]  /*2180*/  UMOV UR4, UR6 ;  /* 0x0000000600047c82 */ /* 0x002fce0008000000 */
[----:B---3--:R-:W-:Y:S05]  /*2190*/  BRA.U UP0, `(.L_x_38) ;  /* 0xfffffffd00487547 */ /* 0x008fea000b83ffff */
.L_x_32:
[C---:B------:R-:W-:Y:S01]  /*21a0*/  LEA R3, R11.reuse, UR13, 0x3 ;  /* 0x0000000d0b037c11 */ /* 0x040fe2000f8e18ff */
[----:B------:R-:W-:Y:S01]  /*21b0*/  NOP ;  /* 0x0000000000007918 */ /* 0x000fe20000000000 */
[----:B-1----:R-:W-:Y:S02]  /*21c0*/  SHF.L.U32 R0, R10, 0x1f, RZ ;  /* 0x0000001f0a007819 */ /* 0x002fe400000006ff */
[----:B------:R-:W-:Y:S02]  /*21d0*/  LEA R4, R11, UR13, 0x4 ;  /* 0x0000000d0b047c11 */ /* 0x000fe4000f8e20ff */
[----:B--2-4-:R-:W1:Y:S02]  /*21e0*/  SYNCS.PHASECHK.TRANS64.TRYWAIT P0, [R3+URZ+0x50], R0 ;  /* 0x00005000030075a7 */ /* 0x014e6400080011ff */
[----:B-1----:R-:W-:Y:S05]  /*21f0*/  @!P0 BRA `(.L_x_39) ;  /* 0x0000004c00208947 */ /* 0x002fea0003800000 */
.L_x_115:
[----:B------:R-:W2:Y:S01]  /*2200*/  LDS.128 R4, [R4+0xe0] ;  /* 0x0000e00004047984 */ /* 0x000ea20000000c00 */
[----:B------:R-:W-:Y:S01]  /*2210*/  UISETP.GE.AND UP0, UPT, UR40, 0x1, UPT ;  /* 0x000000012800788c */ /* 0x000fe2000bf06270 */
[----:B------:R-:W-:Y:S01]  /*2220*/  @!PT LDS RZ, [RZ] ;  /* 0x00000000fffff984 */ /* 0x000fe20000000800 */
[----:B------:R-:W-:Y:S01]  /*2230*/  @!PT LDS RZ, [RZ] ;  /* 0x00000000fffff984 */ /* 0x000fe20000000800 */
[----:B------:R-:W-:Y:S01]  /*2240*/  @!PT LDS RZ, [RZ] ;  /* 0x00000000fffff984 */ /* 0x000fe20000000800 */
[----:B------:R-:W-:Y:S01]  /*2250*/  @!PT LDS RZ, [RZ] ;  /* 0x00000000fffff984 */ /* 0x000fe20000000800 */
[----:B------:R3:W-:Y:S06]  /*2260*/  MEMBAR.ALL.CTA ;  /* 0x0000000000007992 */ /* 0x0007ec0000008000 */
[----:B---3--:R-:W3:Y:S01]  /*2270*/  FENCE.VIEW.ASYNC.S ;  /* 0x00000000000073c6 */ /* 0x008ee20000000000 */
[----:B--2---:R-:W-:-:S13]  /*2280*/  LOP3.LUT P0, RZ, R6, 0x1, RZ, 0xc0, !PT ;  /* 0x0000000106ff7812 */ /* 0x004fda000780c0ff */
[----:B---3--:R-:W-:Y:S01]  /*2290*/  VOTEU.ANY UP1, P0 ;  /* 0x0000000000ff7886 */ /* 0x008fe20000020100 */
[----:B------:R-:W-:-:S13]  /*22a0*/  PLOP3.LUT P0, PT, PT, PT, UP1, 0x80, 0x8 ;  /* 0x000000000008781c */ /* 0x000fda0003f0f018 */
[----:B-1----:R-:W-:Y:S02]  /*22b0*/  @P0 LOP3.LUT R0, R5, 0xffff, RZ, 0xc0, !PT ;  /* 0x0000ffff05000812 */ /* 0x002fe400078ec0ff */
[----:B------:R-:W-:Y:S02]  /*22c0*/  @P0 MOV R2, R4 ;  /* 0x0000000400020202 */ /* 0x000fe40000000f00 */
[----:B------:R-:W-:Y:S01]  /*22d0*/  @P0 R2UR UR5, R0 ;  /* 0x00000000000502ca */ /* 0x000fe200000e0000 */
[----:B------:R-:W-:Y:S01]  /*22e0*/  VIADD R0, R3, 0x60 ;  /* 0x0000006003007836 */ /* 0x000fe20000000000 */
[----:B------:R-:W-:Y:S02]  /*22f0*/  @P0 SHF.R.U32.HI R4, RZ, 0x10, R5 ;  /* 0x00000010ff040819 */ /* 0x000fe40000011605 */
[----:B------:R-:W-:Y:S02]  /*2300*/  @P0 R2UR UR7, R2 ;  /* 0x00000000020702ca */ /* 0x000fe400000e0000 */
[----:B------:R-:W-:-:S02]  /*2310*/  PRMT R0, RZ, 0x654, R0 ;  /* 0x00000654ff007816 */ /* 0x000fc40000000000 */
[----:B------:R-:W-:Y:S02]  /*2320*/  @P0 R2UR UR4, R4 ;  /* 0x00000000040402ca */ /* 0x000fe400000e0000 */
[----:B------:R1:W-:Y:S03]  /*2330*/  SYNCS.ARRIVE.TRANS64.RED.A1T0 RZ, [R0+URZ], RZ ;  /* 0x000000ff00ff79a7 */ /* 0x0003e600081004ff */
[----:B------:R-:W-:-:S04]  /*2340*/  @UP1 UMOV UR31, UR5 ;  /* 0x00000005001f1c82 */ /* 0x000fc80008000000 */
[----:B------:R-:W-:-:S04]  /*2350*/  @UP1 UMOV UR37, UR7 ;  /* 0x0000000700251c82 */ /* 0x000fc80008000000 */
[----:B------:R-:W-:Y:S01]  /*2360*/  @UP1 UMOV UR36, UR4 ;  /* 0x0000000400241c82 */ /* 0x000fe20008000000 */
[----:B------:R-:W-:Y:S05]  /*2370*/  BRA.U !UP0, `(.L_x_40) ;  /* 0x0000000108d47547 */ /* 0x000fea000b800000 */
[----:B------:R-:W2:Y:S01]  /*2380*/  LDCU.128 UR16, c[0x0][0xb10] ;  /* 0x00016200ff1077ac */ /* 0x000ea20008000c00 */
[----:B------:R-:W3:Y:S01]  /*2390*/  LDCU UR12, c[0x0][0xb20] ;  /* 0x00016400ff0c77ac */ /* 0x000ee20008000800 */
[----:B------:R-:W4:Y:S01]  /*23a0*/  LDCU UR20, c[0x0][0xb0c] ;  /* 0x00016180ff1477ac */ /* 0x000f220008000800 */
[----:B------:R-:W1:Y:S01]  /*23b0*/  LDCU.64 UR8, c[0x0][0xb28] ;  /* 0x00016500ff0877ac */ /* 0x000e620008000a00 */
[----:B------:R-:W-:Y:S02]  /*23c0*/  UISETP.NE.AND UP3, UPT, UR40, 0x1, UPT ;  /* 0x000000012800788c */ /* 0x000fe4000bf65270 */
[----:B--2---:R-:W-:Y:S02]  /*23d0*/  UIMAD.WIDE.U32 UR10, UR38, UR19, URZ ;  /* 0x00000013260a72a5 */ /* 0x004fe4000f8e00ff */
[----:B------:R-:W-:Y:S02]  /*23e0*/  UIMAD.WIDE.U32 UR4, UR39, UR16, URZ ;  /* 0x00000010270472a5 */ /* 0x000fe4000f8e00ff */
[----:B------:R-:W-:-:S02]  /*23f0*/  UISETP.NE.AND UP0, UPT, UR18, 0x1, UPT ;  /* 0x000000011200788c */ /* 0x000fc4000bf05270 */
[----:B------:R-:W-:Y:S01]  /*2400*/  UIMAD.WIDE.U32 UR22, UR31, UR19, URZ ;  /* 0x000000131f1672a5 */ /* 0x000fe2000f8e00ff */
[----:B------:R-:W-:Y:S02]  /*2410*/  UMOV UR10, UR11 ;  /* 0x0000000b000a7c82 */ /* 0x000fe40008000000 */
[----:B------:R-:W-:Y:S01]  /*2420*/  UMOV UR4, UR5 ;  /* 0x0000000500047c82 */ /* 0x000fe20008000000 */
[----:B---3--:R-:W-:Y:S02]  /*2430*/  USHF.R.U32.HI UR10, URZ, UR12, UR10 ;  /* 0x0000000cff0a7299 */ /* 0x008fe4000801160a */
[----:B----4-:R-:W-:Y:S02]  /*2440*/  UISETP.NE.AND UP2, UPT, UR20, 0x1, UPT ;  /* 0x000000011400788c */ /* 0x010fe4000bf45270 */
[----:B------:R-:W-:Y:S02]  /*2450*/  USHF.R.U32.HI UR4, URZ, UR17, UR4 ;  /* 0x00000011ff047299 */ /* 0x000fe40008011604 */
[----:B------:R-:W-:-:S02]  /*2460*/  USEL UR5, UR38, UR10, !UP0 ;  /* 0x0000000a26057287 */ /* 0x000fc4000c000000 */
[----:B------:R-:W-:Y:S02]  /*2470*/  USEL UR7, UR39, UR4, !UP2 ;  /* 0x0000000427077287 */ /* 0x000fe4000d000000 */
[----:B-1----:R-:W-:Y:S01]  /*2480*/  UIMAD.WIDE.U32 UR10, UR5, UR8, URZ ;  /* 0x00000008050a72a5 */ /* 0x002fe2000f8e00ff */
[----:B------:R-:W-:Y:S01]  /*2490*/  UMOV UR4, UR23 ;  /* 0x0000001700047c82 */ /* 0x000fe20008000000 */
[----:B------:R-:W-:Y:S02]  /*24a0*/  UIMAD.WIDE.U32 UR14, UR37, UR16, URZ ;  /* 0x00000010250e72a5 */ /* 0x000fe4000f8e00ff */
[----:B------:R-:W-:-:S03]  /*24b0*/  UIMAD.WIDE.U32 UR22, UR7, UR8, URZ ;  /* 0x00000008071672a5 */ /* 0x000fc6000f8e00ff */
[----:B------:R-:W-:Y:S01]  /*24c0*/  UMOV UR10, UR11 ;  /* 0x0000000b000a7c82 */ /* 0x000fe20008000000 */
[----:B------:R-:W-:Y:S02]  /*24d0*/  USHF.R.U32.HI UR4, URZ, UR12, UR4 ;  /* 0x0000000cff047299 */ /* 0x000fe40008011604 */
[----:B------:R-:W-:Y:S01]  /*24e0*/  @UP3 USHF.R.U32.HI UR5, URZ, UR9, UR10 ;  /* 0x00000009ff053299 */ /* 0x000fe2000801160a */
[----:B------:R-:W-:Y:S01]  /*24f0*/  UMOV UR14, UR15 ;  /* 0x0000000f000e7c82 */ /* 0x000fe20008000000 */
[----:B------:R-:W-:Y:S01]  /*2500*/  UMOV UR22, UR23 ;  /* 0x0000001700167c82 */ /* 0x000fe20008000000 */
[----:B------:R-:W-:Y:S02]  /*2510*/  USHF.R.U32.HI UR17, URZ, UR17, UR14 ;  /* 0x00000011ff117299 */ /* 0x000fe4000801160e */
[----:B------:R-:W-:Y:S02]  /*2520*/  USEL UR4, UR31, UR4, !UP0 ;  /* 0x000000041f047287 */ /* 0x000fe4000c000000 */
[----:B------:R-:W-:-:S02]  /*2530*/  @UP3 USHF.R.U32.HI UR7, URZ, UR9, UR22 ;  /* 0x00000009ff073299 */ /* 0x000fc40008011616 */
[----:B------:R-:W-:Y:S02]  /*2540*/  UIMAD UR10, UR40, UR5, URZ ;  /* 0x00000005280a72a4 */ /* 0x000fe4000f8e02ff */
[----:B------:R-:W-:Y:S02]  /*2550*/  USEL UR5, UR37, UR17, !UP2 ;  /* 0x0000001125057287 */ /* 0x000fe4000d000000 */
[----:B------:R-:W-:Y:S02]  /*2560*/  UIMAD UR12, UR40, UR7, URZ ;  /* 0x00000007280c72a4 */ /* 0x000fe4000f8e02ff */
[----:B------:R-:W-:Y:S02]  /*2570*/  UISETP.GE.AND UP0, UPT, UR4, UR10, UPT ;  /* 0x0000000a0400728c */ /* 0x000fe4000bf06270 */
[----:B------:R-:W-:Y:S02]  /*2580*/  UIMAD.WIDE.U32 UR10, UR4, UR8, URZ ;  /* 0x00000008040a72a5 */ /* 0x000fe4000f8e00ff */
[----:B------:R-:W-:-:S02]  /*2590*/  UISETP.GE.OR UP0, UPT, UR5, UR12, UP0 ;  /* 0x0000000c0500728c */ /* 0x000fc40008706670 */
[----:B------:R-:W-:Y:S02]  /*25a0*/  UIMAD.WIDE.U32 UR14, UR5, UR8, URZ ;  /* 0x00000008050e72a5 */ /* 0x000fe4000f8e00ff */
[----:B------:R-:W-:Y:S01]  /*25b0*/  UIADD3 UR12, UPT, UPT, -UR5, URZ, URZ ;  /* 0x000000ff050c7290 */ /* 0x000fe2000fffe1ff */
[----:B------:R-:W-:Y:S01]  /*25c0*/  UMOV UR10, UR11 ;  /* 0x0000000b000a7c82 */ /* 0x000fe20008000000 */
[----:B------:R-:W-:Y:S02]  /*25d0*/  UIADD3 UR11, UPT, UPT, -UR4, URZ, URZ ;  /* 0x000000ff040b7290 */ /* 0x000fe4000fffe1ff */
[----:B------:R-:W-:-:S03]  /*25e0*/  USHF.R.U32.HI UR10, URZ, UR9, UR10 ;  /* 0x00000009ff0a7299 */ /* 0x000fc6000801160a */
[----:B------:R-:W-:Y:S01]  /*25f0*/  @!UP0 UMOV UR8, UR15 ;  /* 0x0000000f00088c82 */ /* 0x000fe20008000000 */
[----:B------:R-:W-:Y:S02]  /*2600*/  UIMAD UR11, UR18, UR11, UR31 ;  /* 0x0000000b120b72a4 */ /* 0x000fe4000f8e021f */
[----:B------:R-:W-:Y:S02]  /*2610*/  USEL UR10, UR4, UR10, !UP3 ;  /* 0x0000000a040a7287 */ /* 0x000fe4000d800000 */
[----:B------:R-:W-:Y:S02]  /*2620*/  @!UP0 USHF.R.U32.HI UR8, URZ, UR9, UR8 ;  /* 0x00000009ff088299 */ /* 0x000fe40008011608 */
[----:B------:R-:W-:Y:S02]  /*2630*/  UIADD3 UR9, UPT, UPT, -UR10, URZ, URZ ;  /* 0x000000ff0a097290 */ /* 0x000fe4000fffe1ff */
[----:B------:R-:W-:Y:S02]  /*2640*/  @!UP0 USEL UR8, UR5, UR8, !UP3 ;  /* 0x0000000805088287 */ /* 0x000fe4000d800000 */
[----:B------:R-:W-:-:S02]  /*2650*/  UIMAD UR9, UR40, UR9, UR4 ;  /* 0x00000009280972a4 */ /* 0x000fc4000f8e0204 */
[----:B------:R-:W-:Y:S02]  /*2660*/  @!UP0 UIADD3 UR10, UPT, UPT, UR10, -UR8, URZ ;  /* 0x800000080a0a8290 */ /* 0x000fe4000fffe0ff */
[----:B------:R-:W-:Y:S02]  /*2670*/  @!UP0 UIMAD UR8, UR9, UR7, UR8 ;  /* 0x00000007090882a4 */ /* 0x000fe4000f8e0208 */
[----:B------:R-:W-:Y:S02]  /*2680*/  @!UP0 UIMAD UR4, UR40, UR10, UR5 ;  /* 0x0000000a280482a4 */ /* 0x000fe4000f8e0205 */
[----:B------:R-:W-:Y:S02]  /*2690*/  UIMAD UR7, UR20, UR12, UR37 ;  /* 0x0000000c140772a4 */ /* 0x000fe4000f8e0225 */
[----:B------:R-:W-:Y:S01]  /*26a0*/  UIMAD UR31, UR4, UR18, UR11 ;  /* 0x00000012041f72a4 */ /* 0x000fe2000f8e020b */
[----:B------:R-:W-:Y:S02]  /*26b0*/  @!UP0 UMOV UR5, UR8 ;  /* 0x0000000800058c82 */ /* 0x000fe40008000000 */
[----:B------:R-:W-:-:S12]  /*26c0*/  UIMAD UR37, UR5, UR20, UR7 ;  /* 0x00000014052572a4 */ /* 0x000fd8000f8e0207 */
.L_x_40:
[----:B------:R-:W2:Y:S02]  /*26d0*/  LDCU UR4, c[0x0][0xb30] ;  /* 0x00016600ff0477ac */ /* 0x000ea40008000800 */
[----:B--2---:R-:W-:-:S09]  /*26e0*/  UISETP.NE.AND UP0, UPT, UR4, 0x1, UPT ;  /* 0x000000010400788c */ /* 0x004fd2000bf05270 */
[----:B------:R-:W-:Y:S05]  /*26f0*/  BRA.U UP0, `(.L_x_41) ;  /* 0x0000000100447547 */ /* 0x000fea000b800000 */
[----:B------:R-:W2:Y:S01]  /*2700*/  LDCU.128 UR16, c[0x0][0xb10] ;  /* 0x00016200ff1077ac */ /* 0x000ea20008000c00 */
[----:B------:R-:W3:Y:S01]  /*2710*/  LDCU UR10, c[0x0][0xb0c] ;  /* 0x00016180ff0a77ac */ /* 0x000ee20008000800 */
[----:B------:R-:W4:Y:S01]  /*2720*/  LDCU UR7, c[0x0][0xb20] ;  /* 0x00016400ff0777ac */ /* 0x000f220008000800 */
[----:B--2---:R-:W-:Y:S02]  /*2730*/  UIMAD.WIDE.U32 UR8, UR37, UR16, URZ ;  /* 0x00000010250872a5 */ /* 0x004fe4000f8e00ff */
[----:B------:R-:W-:Y:S02]  /*2740*/  UIMAD.WIDE.U32 UR4, UR31, UR19, URZ ;  /* 0x000000131f0472a5 */ /* 0x000fe4000f8e00ff */
[----:B---3--:R-:W-:Y:S02]  /*2750*/  UISETP.NE.AND UP2, UPT, UR10, 0x1, UPT ;  /* 0x000000010a00788c */ /* 0x008fe4000bf45270 */
[----:B------:R-:W-:Y:S01]  /*2760*/  UISETP.NE.AND UP0, UPT, UR18, 0x1, UPT ;  /* 0x000000011200788c */ /* 0x000fe2000bf05270 */
[----:B------:R-:W-:-:S02]  /*2770*/  UMOV UR8, UR9 ;  /* 0x0000000900087c82 */ /* 0x000fc40008000000 */
[----:B------:R-:W-:Y:S01]  /*2780*/  UMOV UR4, UR5 ;  /* 0x0000000500047c82 */ /* 0x000fe20008000000 */
[----:B------:R-:W-:Y:S02]  /*2790*/  USHF.R.U32.HI UR17, URZ, UR17, UR8 ;  /* 0x00000011ff117299 */ /* 0x000fe40008011608 */
[----:B----4-:R-:W-:Y:S02]  /*27a0*/  USHF.R.U32.HI UR4, URZ, UR7, UR4 ;  /* 0x00000007ff047299 */ /* 0x010fe40008011604 */
[----:B------:R-:W-:Y:S02]  /*27b0*/  USEL UR5, UR37, UR17, !UP2 ;  /* 0x0000001125057287 */ /* 0x000fe4000d000000 */
[----:B------:R-:W-:-:S04]  /*27c0*/  USEL UR4, UR31, UR4, !UP0 ;  /* 0x000000041f047287 */ /* 0x000fc8000c000000 */
[----:B------:R-:W-:Y:S02]  /*27d0*/  UIADD3 UR7, UPT, UPT, UR5, -UR4, URZ ;  /* 0x8000000405077290 */ /* 0x000fe4000fffe0ff */
[----:B------:R-:W-:Y:S02]  /*27e0*/  UIADD3 UR4, UPT, UPT, -UR5, UR4, URZ ;  /* 0x0000000405047290 */ /* 0x000fe4000fffe1ff */
[----:B------:R-:W-:Y:S02]  /*27f0*/  UIMAD UR31, UR7, UR18, UR31 ;  /* 0x00000012071f72a4 */ /* 0x000fe4000f8e021f */
[----:B------:R-:W-:-:S12]  /*2800*/  UIMAD UR37, UR4, UR10, UR37 ;  /* 0x0000000a042572a4 */ /* 0x000fd8000f8e0225 */
.L_x_41:
[----:B------:R-:W-:Y:S01]  /*2810*/  VIADD R11, R11, 0x1 ;  /* 0x000000010b0b7836 */ /* 0x000fe20000000000 */
[----:B------:R-:W-:Y:S01]  /*2820*/  PLOP3.LUT P1, PT, PT, PT, PT, 0x80, 0x8 ;  /* 0x000000000008781c */ /* 0x000fe20003f2f070 */
[----:B------:R-:W-:Y:S02]  /*2830*/  UIADD3 UR46, UPT, UPT, UR37, UR58, URZ ;  /* 0x0000003a252e7290 */ /* 0x000fe4000fffe0ff */
[----:B------:R-:W-:Y:S01]  /*2840*/  UIADD3 UR45, UPT, UPT, UR31, UR55, URZ ;  /* 0x000000371f2d7290 */ /* 0x000fe2000fffe0ff */
[----:B------:R-:W-:-:S04]  /*2850*/  ISETP.NE.AND P0, PT, R11, 0x2, PT ;  /* 0x000000020b00780c */ /* 0x000fc80003f05270 */
[----:B-1----:R-:W-:Y:S02]  /*2860*/  SEL R0, RZ, 0x1, P0 ;  /* 0x00000001ff007807 */ /* 0x002fe40000000000 */
[----:B------:R-:W-:Y:S02]  /*2870*/  SEL R11, R11, RZ, P0 ;  /* 0x000000ff0b0b7207 */ /* 0x000fe40000000000 */
[----:B------:R-:W-:Y:S01]  /*2880*/  LOP3.LUT R10, R10, R0, RZ, 0x3c, !PT ;  /* 0x000000000a0a7212 */ /* 0x000fe200078e3cff */
[----:B------:R-:W-:Y:S06]  /*2890*/  BRA.U UP1, `(.L_x_42) ;  /* 0xfffffff101447547 */ /* 0x000fec000b83ffff */
[----:B------:R-:W-:Y:S01]  /*28a0*/  UIADD3 UR13, UPT, UPT, UR13, 0x18, URZ ;  /* 0x000000180d0d7890 */ /* 0x000fe2000fffe0ff */
[----:B------:R-:W-:-:S03]  /*28b0*/  SHF.L.U32 R2, R12, 0x1f, RZ ;  /* 0x0000001f0c027819 */ /* 0x000fc600000006ff */
[----:B------:R-:W-:-:S09]  /*28c0*/  ULEA UR4, UR6, UR13, 0x3 ;  /* 0x0000000d06047291 */ /* 0x000fd2000f8e18ff */
[----:B------:R-:W1:Y:S02]  /*28d0*/  SYNCS.PHASECHK.TRANS64.TRYWAIT P0, [UR4], R2 ;  /* 0x00000002ff0075a7 */ /* 0x000e640008001104 */
[----:B-1----:R-:W-:Y:S05]  /*28e0*/  @!P0 BRA `(.L_x_43) ;  /* 0x0000004400788947 */ /* 0x002fea0003800000 */
.L_x_117:
[----:B------:R-:W-:-:S04]  /*28f0*/  UIADD3 UR4, UPT, UPT, UR6, 0x1, URZ ;  /* 0x0000000106047890 */ /* 0x000fc8000fffe0ff */
[----:B------:R-:W-:-:S04]  /*2900*/  UISETP.NE.AND UP0, UPT, UR4, 0x3, UPT ;  /* 0x000000030400788c */ /* 0x000fc8000bf05270 */
[----:B------:R-:W-:Y:S02]  /*2910*/  USEL UR6, URZ, 0x1, UP0 ;  /* 0x00000001ff067887 */ /* 0x000fe40008000000 */
[----:B------:R-:W-:-:S04]  /*2920*/  USEL UR4, UR4, URZ, UP0 ;  /* 0x000000ff04047287 */ /* 0x000fc80008000000 */
[----:B------:R-:W-:Y:S01]  /*2930*/  ULEA UR5, UR4, UR13, 0x3 ;  /* 0x0000000d04057291 */ /* 0x000fe2000f8e18ff */
[----:B------:R-:W-:-:S04]  /*2940*/  LOP3.LUT R12, R12, UR6, RZ, 0x3c, !PT ;  /* 0x000000060c0c7c12 */ /* 0x000fc8000f8e3cff */
[----:B-1----:R-:W-:-:S04]  /*2950*/  SHF.L.U32 R2, R12, 0x1f, RZ ;  /* 0x0000001f0c027819 */ /* 0x002fc800000006ff */
[----:B------:R-:W1:Y:S02]  /*2960*/  SYNCS.PHASECHK.TRANS64.TRYWAIT P0, [UR5], R2 ;  /* 0x00000002ff0075a7 */ /* 0x000e640008001105 */
[----:B-1----:R-:W-:Y:S05]  /*2970*/  @!P0 BRA `(.L_x_44) ;  /* 0x00000044006c8947 */ /* 0x002fea0003800000 */
.L_x_119:
[----:B------:R-:W-:-:S04]  /*2980*/  UIADD3 UR4, UPT, UPT, UR4, 0x1, URZ ;  /* 0x0000000104047890 */ /* 0x000fc8000fffe0ff */
[----:B------:R-:W-:-:S04]  /*2990*/  UISETP.NE.AND UP0, UPT, UR4, 0x3, UPT ;  /* 0x000000030400788c */ /* 0x000fc8000bf05270 */
[----:B------:R-:W-:Y:S02]  /*29a0*/  USEL UR5, URZ, 0x1, UP0 ;  /* 0x00000001ff057887 */ /* 0x000fe40008000000 */
[----:B------:R-:W-:-:S04]  /*29b0*/  USEL UR4, UR4, URZ, UP0 ;  /* 0x000000ff04047287 */ /* 0x000fc80008000000 */
[----:B------:R-:W-:Y:S01]  /*29c0*/  ULEA UR4, UR4, UR13, 0x3 ;  /* 0x0000000d04047291 */ /* 0x000fe2000f8e18ff */
[----:B-1----:R-:W-:-:S04]  /*29d0*/  LOP3.LUT R2, R12, UR5, RZ, 0x3c, !PT ;  /* 0x000000050c027c12 */ /* 0x002fc8000f8e3cff */
[----:B------:R-:W-:Y:S01]  /*29e0*/  SHF.L.U32 R2, R2, 0x1f, RZ ;  /* 0x0000001f02027819 */ /* 0x000fe200000006ff */
[----:B------:R-:W-:-:S07]  /*29f0*/  IMAD.U32 R0, RZ, RZ, UR4 ;  /* 0x00000004ff007e24 */ /* 0x000fce000f8e00ff */
.L_x_45:
[----:B-1----:R1:W2:Y:S02]  /*2a00*/  SYNCS.PHASECHK.TRANS64.TRYWAIT P0, [R0+URZ], R2 ;  /* 0x00000002000075a7 */ /* 0x0022a400080011ff */
[----:B--2---:R-:W-:Y:S05]  /*2a10*/  @!P0 NANOSLEEP.SYNCS 0x989680 ;  /* 0x009896800000895d */ /* 0x004fea0003900000 */
[----:B------:R-:W2:Y:S02]  /*2a20*/  @!P0 SYNCS.PHASECHK.TRANS64 P0, [R0+URZ], R2 ;  /* 0x00000002000085a7 */ /* 0x000ea400080010ff */
[----:B--2---:R-:W-:Y:S05]  /*2a30*/  @P0 EXIT ;  /* 0x000000000000094d */ /* 0x004fea0003800000 */
[----:B------:R-:W-:Y:S05]  /*2a40*/  BRA `(.L_x_45) ;  /* 0xfffffffc00ec7947 */ /* 0x000fea000383ffff */
.L_x_22:
[----:B------:R-:W1:Y:S02]  /*2a50*/  S2UR UR4, SR_CgaCtaId ;  /* 0x00000000000479c3 */ /* 0x000e640000008800 */
[----:B-1----:R-:W-:-:S04]  /*2a60*/  UISETP.NE.AND UP0, UPT, UR4, URZ, UPT ;  /* 0x000000ff0400728c */ /* 0x002fc8000bf05270 */
[----:B------:R-:W-:-:S09]  /*2a70*/  UISETP.NE.OR UP0, UPT, UR13, 0x1, UP0 ;  /* 0x000000010d00788c */ /* 0x000fd20008705670 */
[----:B------:R-:W-:Y:S05]  /*2a80*/  BRA.U UP0, `(.L_x_46) ;  /* 0x00000005004c7547 */ /* 0x000fea000b800000 */
[----:B------:R-:W1:Y:S01]  /*2a90*/  S2UR UR5, SR_CgaCtaId ;  /* 0x00000000000579c3 */ /* 0x000e620000008800 */
[----:B------:R-:W-:Y:S01]  /*2aa0*/  UMOV UR4, 0x400 ;  /* 0x0000040000047882 */ /* 0x000fe20000000000 */
[----:B------:R-:W-:Y:S01]  /*2ab0*/  ISETP.GE.U32.AND P2, PT, R0, 0x4, PT ;  /* 0x000000040000780c */ /* 0x000fe20003f46070 */
[----:B------:R-:W-:Y:S01]  /*2ac0*/  IMAD.MOV.U32 R12, RZ, RZ, 0x1 ;  /* 0x00000001ff0c7424 */ /* 0x000fe200078e00ff */
[----:B------:R-:W-:Y:S02]  /*2ad0*/  CS2R R10, SRZ ;  /* 0x00000000000a7805 */ /* 0x000fe4000001ff00 */
[----:B------:R-:W-:Y:S01]  /*2ae0*/  CS2R R8, SRZ ;  /* 0x0000000000087805 */ /* 0x000fe2000001ff00 */
[----:B-1----:R-:W-:-:S03]  /*2af0*/  ULEA UR6, UR5, UR4, 0x18 ;  /* 0x0000000405067291 */ /* 0x002fc6000f8ec0ff */
[----:B------:R-:W-:-:S09]  /*2b00*/  UMOV UR5, URZ ;  /* 0x000000ff00057c82 */ /* 0x000fd20008000000 */
.L_x_50:
[----:B------:R-:W-:Y:S02]  /*2b10*/  LEA R2, R8, UR6, 0x3 ;  /* 0x0000000608027c11 */ /* 0x000fe4000f8e18ff */
[----:B------:R-:W-:-:S03]  /*2b20*/  SHF.L.U32 R4, R9, 0x1f, RZ ;  /* 0x0000001f09047819 */ /* 0x000fc600000006ff */
[----:B------:R-:W-:Y:S01]  /*2b30*/  VIADD R5, R2, 0xc0 ;  /* 0x000000c002057836 */ /* 0x000fe20000000000 */
[----:B------:R-:W1:Y:S02]  /*2b40*/  SYNCS.PHASECHK.TRANS64.TRYWAIT P0, [R2+URZ+0xb0], R4 ;  /* 0x0000b004020075a7 */ /* 0x000e6400080011ff */
[----:B-1----:R-:W-:Y:S05]  /*2b50*/  @!P0 BRA `(.L_x_47) ;  /* 0x00000044000c8947 */ /* 0x002fea0003800000 */
.L_x_120:
[----:B------:R-:W-:Y:S01]  /*2b60*/  ULEA UR4, UR5, UR6, 0x3 ;  /* 0x0000000605047291 */ /* 0x000fe2000f8e18ff */
[----:B-1----:R-:W-:Y:S01]  /*2b70*/  PRMT R2, RZ, 0x654, R5 ;  /* 0x00000654ff027816 */ /* 0x002fe20000000005 */
[----:B------:R-:W-:Y:S01]  /*2b80*/  @!P2 IMAD.MOV.U32 R4, RZ, RZ, 0x10 ;  /* 0x00000010ff04a424 */ /* 0x000fe200078e00ff */
[----:B------:R-:W-:Y:S01]  /*2b90*/  SHF.L.U32 R5, R12, 0x1f, RZ ;  /* 0x0000001f0c057819 */ /* 0x000fe200000006ff */
[----:B------:R-:W-:Y:S01]  /*2ba0*/  UIADD3 UR7, UPT, UPT, UR4, 0x50, URZ ;  /* 0x0000005004077890 */ /* 0x000fe2000fffe0ff */
[----:B------:R1:W-:Y:S05]  /*2bb0*/  SYNCS.ARRIVE.TRANS64.RED.A1T0 RZ, [R2+URZ], RZ ;  /* 0x000000ff02ff79a7 */ /* 0x0003ea00081004ff */
[----:B------:R-:W-:Y:S01]  /*2bc0*/  IMAD.U32 R6, RZ, RZ, UR7 ;  /* 0x00000007ff067e24 */ /* 0x000fe2000f8e00ff */
[----:B------:R-:W2:Y:S04]  /*2bd0*/  SYNCS.PHASECHK.TRANS64.TRYWAIT P0, [UR4+0x60], R5 ;  /* 0x00006005ff0075a7 */ /* 0x000ea80008001104 */
[----:B------:R-:W-:Y:S01]  /*2be0*/  PRMT R6, R0, 0x654, R6 ;  /* 0x0000065400067816 */ /* 0x000fe20000000006 */
[----:B-12---:R-:W-:Y:S06]  /*2bf0*/  @!P0 BRA `(.L_x_48) ;  /* 0x0000004000f88947 */ /* 0x006fec0003800000 */
.L_x_122:
[----:B------:R-:W-:Y:S01]  /*2c00*/  ULEA UR8, UR5, UR6, 0x4 ;  /* 0x0000000605087291 */ /* 0x000fe2000f8e20ff */
[----:B------:R-:W-:Y:S01]  /*2c10*/  SEL R3, R6, R3, !P2 ;  /* 0x0000000306037207 */ /* 0x000fe20005000000 */
[----:B------:R-:W-:Y:S01]  /*2c20*/  UIADD3 UR9, UPT, UPT, UR4, 0x50, URZ ;  /* 0x0000005004097890 */ /* 0x000fe2000fffe0ff */
[----:B-1----:R-:W-:Y:S01]  /*2c30*/  LEA R2, R11, UR6, 0x3 ;  /* 0x000000060b027c11 */ /* 0x002fe2000f8e18ff */
[----:B------:R-:W-:Y:S01]  /*2c40*/  UIADD3 UR8, UPT, UPT, UR8, 0xe0, URZ ;  /* 0x000000e008087890 */ /* 0x000fe2000fffe0ff */
[----:B------:R1:W-:Y:S01]  /*2c50*/  @!P2 SYNCS.ARRIVE.TRANS64.RED RZ, [R3+URZ], R4 ;  /* 0x0000000403ffa9a7 */ /* 0x0003e200080004ff */
[----:B------:R-:W-:Y:S01]  /*2c60*/  UIADD3 UR4, UPT, UPT, UR5, 0x1, URZ ;  /* 0x0000000105047890 */ /* 0x000fe2000fffe0ff */
[----:B------:R-:W-:-:S03]  /*2c70*/  VIADD R8, R8, 0x1 ;  /* 0x0000000108087836 */ /* 0x000fc60000000000 */
[----:B------:R-:W-:Y:S02]  /*2c80*/  UISETP.NE.AND UP0, UPT, UR4, 0x2, UPT ;  /* 0x000000020400788c */ /* 0x000fe4000bf05270 */
[----:B------:R-:W-:Y:S01]  /*2c90*/  ISETP.NE.AND P0, PT, R8, 0x2, PT ;  /* 0x000000020800780c */ /* 0x000fe20003f05270 */
[----:B------:R-:W-:Y:S06]  /*2ca0*/  UGETNEXTWORKID.BROADCAST [UR8], [UR9] ;  /* 0x00000000080073ca */ /* 0x000fec0008000100 */
[----:B------:R-:W-:Y:S02]  /*2cb0*/  USEL UR7, URZ, 0x1, UP0 ;  /* 0x00000001ff077887 */ /* 0x000fe40008000000 */
[----:B------:R-:W-:-:S04]  /*2cc0*/  USEL UR5, UR4, URZ, UP0 ;  /* 0x000000ff04057287 */ /* 0x000fc80008000000 */
[----:B------:R-:W-:Y:S02]  /*2cd0*/  LOP3.LUT R12, R12, UR7, RZ, 0x3c, !PT ;  /* 0x000000070c0c7c12 */ /* 0x000fe4000f8e3cff */
[----:B-1----:R-:W-:-:S04]  /*2ce0*/  SHF.L.U32 R4, R10, 0x1f, RZ ;  /* 0x0000001f0a047819 */ /* 0x002fc800000006ff */
[----:B------:R-:W1:Y:S02]  /*2cf0*/  SYNCS.PHASECHK.TRANS64.TRYWAIT P1, [R2+URZ+0x50], R4 ;  /* 0x00005004020075a7 */ /* 0x000e6400080211ff */
[----:B-1----:R-:W-:Y:S05]  /*2d00*/  @!P1 BRA `(.L_x_49) ;  /* 0x0000004000cc9947 */ /* 0x002fea0003800000 */
.L_x_123:
[C---:B-1----:R-:W-:Y:S01]  /*2d10*/  LEA R4, R11.reuse, UR6, 0x4 ;  /* 0x000000060b047c11 */ /* 0x042fe2000f8e20ff */
[----:B------:R-:W-:Y:S01]  /*2d20*/  VIADD R2, R2, 0x60 ;  /* 0x0000006002027836 */ /* 0x000fe20000000000 */
[----:B------:R-:W-:Y:S01]  /*2d30*/  SEL R8, R8, RZ, P0 ;  /* 0x000000ff08087207 */ /* 0x000fe20000000000 */
[----:B------:R-:W-:-:S03]  /*2d40*/  VIADD R11, R11, 0x1 ;  /* 0x000000010b0b7836 */ /* 0x000fc60000000000 */
[----:B------:R-:W1:Y:S01]  /*2d50*/  LDS.128 R4, [R4+0xe0] ;  /* 0x0000e00004047984 */ /* 0x000e620000000c00 */
[----:B------:R-:W-:Y:S02]  /*2d60*/  PRMT R2, RZ, 0x654, R2 ;  /* 0x00000654ff027816 */ /* 0x000fe40000000002 */
[C---:B------:R-:W-:Y:S01]  /*2d70*/  ISETP.NE.AND P1, PT, R11.reuse, 0x2, PT ;  /* 0x000000020b00780c */ /* 0x040fe20003f25270 */
[----:B------:R-:W-:Y:S01]  /*2d80*/  @!PT LDS RZ, [RZ] ;  /* 0x00000000fffff984 */ /* 0x000fe20000000800 */
[----:B------:R-:W-:Y:S01]  /*2d90*/  @!PT LDS RZ, [RZ] ;  /* 0x00000000fffff984 */ /* 0x000fe20000000800 */
[----:B------:R-:W-:Y:S01]  /*2da0*/  @!PT LDS RZ, [RZ] ;  /* 0x00000000fffff984 */ /* 0x000fe20000000800 */
[----:B------:R-:W-:Y:S01]  /*2db0*/  @!PT LDS RZ, [RZ] ;  /* 0x00000000fffff984 */ /* 0x000fe20000000800 */
[----:B------:R2:W-:Y:S06]  /*2dc0*/  MEMBAR.ALL.CTA ;  /* 0x0000000000007992 */ /* 0x0005ec0000008000 */
[----:B--2---:R-:W2:Y:S01]  /*2dd0*/  FENCE.VIEW.ASYNC.S ;  /* 0x00000000000073c6 */ /* 0x004ea20000000000 */
[----:B------:R-:W-:Y:S01]  /*2de0*/  SEL R11, R11, RZ, P1 ;  /* 0x000000ff0b0b7207 */ /* 0x000fe20000800000 */
[----:B--2---:R2:W-:Y:S01]  /*2df0*/  SYNCS.ARRIVE.TRANS64.RED.A1T0 RZ, [R2+URZ], RZ ;  /* 0x000000ff02ff79a7 */ /* 0x0045e200081004ff */
[----:B-1----:R-:W-:-:S02]  /*2e00*/  LOP3.LUT P3, RZ, R6, 0x1, RZ, 0xc0, !PT ;  /* 0x0000000106ff7812 */ /* 0x002fc4000786c0ff */
[----:B------:R-:W-:-:S04]  /*2e10*/  SEL R4, RZ, 0x1, P1 ;  /* 0x00000001ff047807 */ /* 0x000fc80000800000 */
[----:B------:R-:W-:Y:S02]  /*2e20*/  LOP3.LUT R10, R10, R4, RZ, 0x3c, !PT ;  /* 0x000000040a0a7212 */ /* 0x000fe400078e3cff */
[----:B--2---:R-:W-:-:S04]  /*2e30*/  SEL R2, RZ, 0x1, P0 ;  /* 0x00000001ff027807 */ /* 0x004fc80000000000 */
[----:B------:R-:W-:Y:S01]  /*2e40*/  LOP3.LUT R9, R9, R2, RZ, 0x3c, !PT ;  /* 0x0000000209097212 */ /* 0x000fe200078e3cff */
[----:B------:R-:W-:Y:S06]  /*2e50*/  @P3 BRA `(.L_x_50) ;  /* 0xfffffffc002c3947 */ /* 0x000fec000383ffff */
[----:B------:R-:W-:Y:S01]  /*2e60*/  ULEA UR4, UR5, UR6, 0x3 ;  /* 0x0000000605047291 */ /* 0x000fe2000f8e18ff */
[----:B------:R-:W-:-:S08]  /*2e70*/  SHF.L.U32 R2, R12, 0x1f, RZ ;  /* 0x0000001f0c027819 */ /* 0x000fd000000006ff */
[----:B------:R-:W1:Y:S02]  /*2e80*/  SYNCS.PHASECHK.TRANS64 P0, [UR4+0x60], R2 ;  /* 0x00006002ff0075a7 */ /* 0x000e640008001004 */
[----:B-1----:R-:W-:Y:S05]  /*2e90*/  @P0 BRA `(.L_x_51) ;  /* 0x0000000000080947 */ /* 0x002fea0003800000 */
[----:B------:R-:W1:Y:S02]  /*2ea0*/  SYNCS.PHASECHK.TRANS64.TRYWAIT P0, [UR4+0x60], R2 ;  /* 0x00006002ff0075a7 */ /* 0x000e640008001104 */
[----:B-1----:R-:W-:Y:S05]  /*2eb0*/  @!P0 BRA `(.L_x_52) ;  /* 0x0000004000748947 */ /* 0x002fea0003800000 */
.L_x_51:
[----:B------:R-:W-:-:S04]  /*2ec0*/  UIADD3 UR7, UPT, UPT, UR5, 0x1, URZ ;  /* 0x0000000105077890 */ /* 0x000fc8000fffe0ff */
[----:B------:R-:W-:-:S04]  /*2ed0*/  UISETP.NE.AND UP0, UPT, UR7, 0x2, UPT ;  /* 0x000000020700788c */ /* 0x000fc8000bf05270 */
[----:B------:R-:W-:Y:S02]  /*2ee0*/  USEL UR8, URZ, 0x1, UP0 ;  /* 0x00000001ff087887 */ /* 0x000fe40008000000 */
[----:B------:R-:W-:-:S04]  /*2ef0*/  USEL UR7, UR7, URZ, UP0 ;  /* 0x000000ff07077287 */ /* 0x000fc80008000000 */
[----:B------:R-:W-:Y:S01]  /*2f00*/  ULEA UR7, UR7, UR6, 0x3 ;  /* 0x0000000607077291 */ /* 0x000fe2000f8e18ff */
[----:B-1----:R-:W-:-:S04]  /*2f10*/  LOP3.LUT R2, R12, UR8, RZ, 0x3c, !PT ;  /* 0x000000080c027c12 */ /* 0x002fc8000f8e3cff */
[----:B------:R-:W-:-:S04]  /*2f20*/  SHF.L.U32 R0, R2, 0x1f, RZ ;  /* 0x0000001f02007819 */ /* 0x000fc800000006ff */
[----:B------:R-:W1:Y:S02]  /*2f30*/  SYNCS.PHASECHK.TRANS64 P0, [UR7+0x60], R0 ;  /* 0x00006000ff0075a7 */ /* 0x000e640008001007 */
[----:B-1----:R-:W-:Y:S05]  /*2f40*/  @P0 EXIT ;  /* 0x000000000000094d */ /* 0x002fea0003800000 */
[----:B------:R-:W-:Y:S02]  /*2f50*/  SHF.L.U32 R2, R2, 0x1f, RZ ;  /* 0x0000001f02027819 */ /* 0x000fe400000006ff */
[----:B------:R-:W-:-:S07]  /*2f60*/  MOV R0, UR7 ;  /* 0x0000000700007c02 */ /* 0x000fce0008000f00 */
.L_x_53:
[----:B-1----:R1:W2:Y:S02]  /*2f70*/  SYNCS.PHASECHK.TRANS64.TRYWAIT P0, [R0+URZ+0x60], R2 ;  /* 0x00006002000075a7 */ /* 0x0022a400080011ff */
[----:B--2---:R-:W-:Y:S05]  /*2f80*/  @!P0 NANOSLEEP.SYNCS 0x989680 ;  /* 0x009896800000895d */ /* 0x004fea0003900000 */
[----:B------:R-:W2:Y:S02]  /*2f90*/  @!P0 SYNCS.PHASECHK.TRANS64 P0, [R0+URZ+0x60], R2 ;  /* 0x00006002000085a7 */ /* 0x000ea400080010ff */
[----:B--2---:R-:W-:Y:S05]  /*2fa0*/  @P0 EXIT ;  /* 0x000000000000094d */ /* 0x004fea0003800000 */
[----:B------:R-:W-:Y:S05]  /*2fb0*/  BRA `(.L_x_53) ;  /* 0xfffffffc00ec7947 */ /* 0x000fea000383ffff */
.L_x_46:
[----:B------:R-:W-:Y:S05]  /*2fc0*/  BRA.U UP4, `(.L_x_54) ;  /* 0x0000001104dc7547 */ /* 0x000fea000b800000 */
[----:B------:R-:W1:Y:S01]  /*2fd0*/  S2UR UR7, SR_CgaCtaId ;  /* 0x00000000000779c3 */ /* 0x000e620000008800 */
[----:B------:R-:W-:Y:S01]  /*2fe0*/  UMOV UR4, 0x40 ;  /* 0x0000004000047882 */ /* 0x000fe20000000000 */
[----:B------:R-:W-:Y:S01]  /*2ff0*/  NOP ;  /* 0x0000000000007918 */ /* 0x000fe20000000000 */
[----:B------:R-:W-:Y:S01]  /*3000*/  UMOV UR6, 0x400 ;  /* 0x0000040000067882 */ /* 0x000fe20000000000 */
[----:B-1----:R-:W-:Y:S02]  /*3010*/  ULEA UR5, UR7, UR4, 0x18 ;  /* 0x0000000407057291 */ /* 0x002fe4000f8ec0ff */
[----:B------:R-:W-:-:S07]  /*3020*/  ULEA UR6, UR7, UR6, 0x18 ;  /* 0x0000000607067291 */ /* 0x000fce000f8ec0ff */
[----:B------:R-:W1:Y:S02]  /*3030*/  LDS.U8 R0, [UR5+0x1c] ;  /* 0x00001c05ff007984 */ /* 0x000e640008000000 */
[----:B-1----:R-:W-:-:S13]  /*3040*/  ISETP.NE.AND P0, PT, R0, RZ, PT ;  /* 0x000000ff0000720c */ /* 0x002fda0003f05270 */
[----:B------:R-:W-:Y:S05]  /*3050*/  @P0 BRA `(.L_x_55) ;  /* 0x0000000400080947 */ /* 0x000fea0003800000 */
[----:B------:R-:W-:Y:S02]  /*3060*/  UISETP.NE.U32.AND UP1, UPT, UR48, 0x1, UPT ;  /* 0x000000013000788c */ /* 0x000fe4000bf25070 */
[----:B------:R-:W-:-:S07]  /*3070*/  UIADD3 UR7, UPT, UPT, UR5, 0x8, URZ ;  /* 0x0000000805077890 */ /* 0x000fce000fffe0ff */
[----:B------:R-:W-:Y:S05]  /*3080*/  BRA.U !UP1, `(.L_x_56) ;  /* 0x00000001099c7547 */ /* 0x000fea000b800000 */
[----:B------:R-:W-:Y:S01]  /*3090*/  ELECT P0, URZ, PT ;  /* 0x0000000000ff782f */ /* 0x000fe20003800000 */
[----:B------:R-:W-:-:S12]  /*30a0*/  BSSY B0, `(.L_x_56) ;  /* 0x0000025000007945 */ /* 0x000fd80003800000 */
[----:B------:R-:W-:Y:S05]  /*30b0*/  @!P0 BRA `(.L_x_57) ;  /* 0x00000000008c8947 */ /* 0x000fea0003800000 */
[----:B------:R-:W-:-:S05]  /*30c0*/  UMOV UR4, 0x10 ;  /* 0x0000001000047882 */ /* 0x000fca0000000000 */
[----:B------:R-:W-:Y:S04]  /*30d0*/  DEPBAR.LE SB1, 0x36 ;  /* 0x00009d800000791a */ /* 0x000fe80000000000 */
[----:B------:R-:W1:Y:S02]  /*30e0*/  UTCATOMSWS.2CTA.FIND_AND_SET.ALIGN UP0, UR4, UR4 ;  /* 0x00000004000475e3 */ /* 0x000e640008200800 */
[----:B-1----:R-:W-:Y:S01]  /*30f0*/  MOV R10, UR4 ;  /* 0x00000004000a7c02 */ /* 0x002fe20008000f00 */
[----:B------:R-:W-:Y:S06]  /*3100*/  BRA.U UP0, `(.L_x_58) ;  /* 0x0000000100187547 */ /* 0x000fec000b800000 */
.L_x_59:
[----:B------:R-:W-:Y:S05]  /*3110*/  NANOSLEEP 0x64 ;  /* 0x000000640000795d */ /* 0x000fea0003800000 */
[----:B------:R-:W-:-:S05]  /*3120*/  UMOV UR4, 0x10 ;  /* 0x0000001000047882 */ /* 0x000fca0000000000 */
[----:B------:R-:W-:Y:S04]  /*3130*/  DEPBAR.LE SB1, 0x36 ;  /* 0x00009d800000791a */ /* 0x000fe80000000000 */
[----:B------:R-:W1:Y:S02]  /*3140*/  UTCATOMSWS.2CTA.FIND_AND_SET.ALIGN UP0, UR4, UR4 ;  /* 0x00000004000475e3 */ /* 0x000e640008200800 */
[----:B-1----:R-:W-:Y:S01]  /*3150*/  MOV R10, UR4 ;  /* 0x00000004000a7c02 */ /* 0x002fe20008000f00 */
[----:B------:R-:W-:Y:S05]  /*3160*/  BRA.U !UP0, `(.L_x_59) ;  /* 0xfffffffd08e87547 */ /* 0x000fea000b83ffff */
.L_x_58:
[----:B------:R-:W1:Y:S01]  /*3170*/  LDS R6, [UR5+0x10] ;  /* 0x00001005ff067984 */ /* 0x000e620008000800 */
[----:B------:R-:W-:Y:S01]  /*3180*/  IMAD.U32 R0, RZ, RZ, UR6 ;  /* 0x00000006ff007e24 */ /* 0x000fe2000f8e00ff */
[----:B------:R-:W-:-:S03]  /*3190*/  MOV R4, UR47 ;  /* 0x0000002f00047c02 */ /* 0x000fc60008000f00 */
[----:B------:R-:W-:Y:S01]  /*31a0*/  VIADD R0, R0, 0x100 ;  /* 0x0000010000007836 */ /* 0x000fe20000000000 */
[----:B-1----:R-:W-:-:S04]  /*31b0*/  SHF.L.U32 R6, R6, 0x1f, RZ ;  /* 0x0000001f06067819 */ /* 0x002fc800000006ff */
[----:B------:R-:W1:Y:S02]  /*31c0*/  SYNCS.PHASECHK.TRANS64.TRYWAIT P0, [UR5+0x8], R6 ;  /* 0x00000806ff0075a7 */ /* 0x000e640008001105 */
[----:B-1----:R-:W-:Y:S05]  /*31d0*/  @P0 BRA `(.L_x_60) ;  /* 0x0000000000080947 */ /* 0x002fea0003800000 */
[----:B------:R-:W1:Y:S02]  /*31e0*/  SYNCS.PHASECHK.TRANS64.TRYWAIT P0, [UR5+0x8], R6 ;  /* 0x00000806ff0075a7 */ /* 0x000e640008001105 */
[----:B-1----:R-:W-:Y:S05]  /*31f0*/  @!P0 BRA `(.L_x_61) ;  /* 0x0000003c00bc8947 */ /* 0x002fea0003800000 */
.L_x_60:
[----:B------:R-:W-:Y:S01]  /*3200*/  PRMT R4, R4, 0x654, R0 ;  /* 0x0000065404047816 */ /* 0x000fe20000000000 */
[----:B------:R-:W-:Y:S01]  /*3210*/  HFMA2 R0, -RZ, RZ, 0, 5.9604644775390625e-08 ;  /* 0x00000001ff007431 */ /* 0x000fe200000001ff */
[----:B------:R-:W-:Y:S01]  /*3220*/  UPRMT UR4, UR47, 0x654, UR7 ;  /* 0x000006542f047896 */ /* 0x000fe20008000007 */
[----:B------:R-:W-:Y:S02]  /*3230*/  IMAD.MOV.U32 R8, RZ, RZ, 0xffff ;  /* 0x0000ffffff087424 */ /* 0x000fe400078e00ff */
[----:B-1----:R-:W-:Y:S02]  /*3240*/  IMAD.MOV.U32 R6, RZ, RZ, 0x4 ;  /* 0x00000004ff067424 */ /* 0x002fe400078e00ff */
[----:B------:R-:W-:Y:S01]  /*3250*/  IMAD.SHL.U32 R9, R10, 0x20, RZ ;  /* 0x000000200a097824 */ /* 0x000fe200078e00ff */
[----:B------:R-:W-:Y:S02]  /*3260*/  MOV R5, UR4 ;  /* 0x0000000400057c02 */ /* 0x000fe40008000f00 */
[-C--:B------:R-:W-:Y:S01]  /*3270*/  SHF.L.U32 R8, R8, R10.reuse, RZ ;  /* 0x0000000a08087219 */ /* 0x080fe200000006ff */
[----:B------:R1:W-:Y:S01]  /*3280*/  SYNCS.ARRIVE.TRANS64.RED RZ, [UR4], R6 ;  /* 0x00000006ffff79a7 */ /* 0x0003e20008000404 */
[----:B------:R-:W-:Y:S01]  /*3290*/  SHF.L.U32 R7, R0, R10, RZ ;  /* 0x0000000a00077219 */ /* 0x000fe200000006ff */
[----:B------:R1:W-:Y:S04]  /*32a0*/  STS [UR6+0x100], R9 ;  /* 0x00010009ff007988 */ /* 0x0003e80008000806 */
[----:B------:R1:W-:Y:S04]  /*32b0*/  STAS [R4.64], R10 ;  /* 0x0000000a04007dbd */ /* 0x0003e8000c0008ff */
[----:B------:R1:W-:Y:S04]  /*32c0*/  ATOMS.OR RZ, [UR5+0x14], R8 ;  /* 0x00001408ffff798c */ /* 0x0003e8000b000005 */
[----:B------:R1:W-:Y:S04]  /*32d0*/  ATOMS.OR RZ, [UR5+0x18], R7 ;  /* 0x00001807ffff798c */ /* 0x0003e8000b000005 */
[----:B------:R1:W-:Y:S02]  /*32e0*/  ATOMS.XOR RZ, [UR5+0x10], R0 ;  /* 0x00001000ffff798c */ /* 0x0003e4000b800005 */
.L_x_57:
[----:B------:R-:W-:Y:S05]  /*32f0*/  BSYNC B0 ;  /* 0x0000000000007941 */ /* 0x000fea0003800000 */
.L_x_56:
[----:B------:R-:W-:Y:S05]  /*3300*/  BRA.U UP1, `(.L_x_62) ;  /* 0x00000001016c7547 */ /* 0x000fea000b800000 */
[----:B------:R-:W-:-:S03]  /*3310*/  UMOV UR4, 0xffffffff ;  /* 0xffffffff00047882 */ /* 0x000fc60000000000 */
[----:B------:R-:W-:Y:S05]  /*3320*/  BRA.DIV UR4, `(.L_x_63) ;  /* 0x0000003e04887947 */ /* 0x000fea000b800000 */
[----:B------:R-:W-:-:S13]  /*3330*/  ELECT P0, URZ, PT ;  /* 0x0000000000ff782f */ /* 0x000fda0003800000 */
.L_x_127:
[----:B------:R-:W-:Y:S05]  /*3340*/  @!P0 BRA `(.L_x_62) ;  /* 0x00000000005c8947 */ /* 0x000fea0003800000 */
[----:B-1----:R-:W1:Y:S02]  /*3350*/  LDS R4, [UR5+0x10] ;  /* 0x00001005ff047984 */ /* 0x002e640008000800 */
[----:B-1----:R-:W-:-:S04]  /*3360*/  SHF.L.U32 R4, R4, 0x1f, RZ ;  /* 0x0000001f04047819 */ /* 0x002fc800000006ff */
[----:B------:R-:W1:Y:S02]  /*3370*/  SYNCS.PHASECHK.TRANS64.TRYWAIT P0, [UR5+0x8], R4 ;  /* 0x00000804ff0075a7 */ /* 0x000e640008001105 */
[----:B-1----:R-:W-:Y:S05]  /*3380*/  @P0 BRA `(.L_x_64) ;  /* 0x0000000000080947 */ /* 0x002fea0003800000 */
[----:B------:R-:W1:Y:S02]  /*3390*/  SYNCS.PHASECHK.TRANS64.TRYWAIT P0, [UR5+0x8], R4 ;  /* 0x00000804ff0075a7 */ /* 0x000e640008001105 */
[----:B-1----:R-:W-:Y:S05]  /*33a0*/  @!P0 BRA `(.L_x_65) ;  /* 0x0000003c008c8947 */ /* 0x002fea0003800000 */
.L_x_64:
[----:B------:R-:W2:Y:S01]  /*33b0*/  LDS R6, [UR6+0x100] ;  /* 0x00010006ff067984 */ /* 0x000ea20008000800 */
[----:B-1----:R-:W-:Y:S02]  /*33c0*/  HFMA2 R0, -RZ, RZ, 0, 5.9604644775390625e-08 ;  /* 0x00000001ff007431 */ /* 0x002fe400000001ff */
[----:B------:R-:W-:Y:S01]  /*33d0*/  IMAD.MOV.U32 R4, RZ, RZ, 0xffff ;  /* 0x0000ffffff047424 */ /* 0x000fe200078e00ff */
[----:B------:R-:W-:Y:S01]  /*33e0*/  UPRMT UR4, UR47, 0x654, UR7 ;  /* 0x000006542f047896 */ /* 0x000fe20008000007 */
[----:B--2---:R-:W-:-:S03]  /*33f0*/  IMAD.SHL.U32 R5, R6, 0x20, RZ ;  /* 0x0000002006057824 */ /* 0x004fc600078e00ff */
[-C--:B------:R-:W-:Y:S02]  /*3400*/  SHF.L.U32 R4, R4, R6.reuse, RZ ;  /* 0x0000000604047219 */ /* 0x080fe400000006ff */
[----:B------:R-:W-:Y:S01]  /*3410*/  SHF.L.U32 R6, R0, R6, RZ ;  /* 0x0000000600067219 */ /* 0x000fe200000006ff */
[----:B------:R2:W-:Y:S04]  /*3420*/  STS [UR6+0x100], R5 ;  /* 0x00010005ff007988 */ /* 0x0005e80008000806 */
[----:B------:R2:W-:Y:S04]  /*3430*/  ATOMS.OR RZ, [UR5+0x14], R4 ;  /* 0x00001404ffff798c */ /* 0x0005e8000b000005 */
[----:B------:R2:W-:Y:S01]  /*3440*/  ATOMS.OR RZ, [UR5+0x18], R6 ;  /* 0x00001806ffff798c */ /* 0x0005e2000b000005 */
[----:B------:R-:W-:Y:S03]  /*3450*/  SYNCS.ARRIVE.TRANS64.RED.A1T0 RZ, [UR4], RZ ;  /* 0x000000ffffff79a7 */ /* 0x000fe60008100404 */
[----:B------:R2:W-:Y:S01]  /*3460*/  ATOMS.XOR RZ, [UR5+0x10], R0 ;  /* 0x00001000ffff798c */ /* 0x0005e2000b800005 */
[----:B------:R-:W-:Y:S05]  /*3470*/  BRA `(.L_x_62) ;  /* 0x0000000000107947 */ /* 0x000fea0003800000 */
.L_x_55:
[----:B------:R-:W-:Y:S02]  /*3480*/  MOV R0, 0xffffffff ;  /* 0xffffffff00007802 */ /* 0x000fe40000000f00 */
[----:B------:R-:W-:-:S03]  /*3490*/  MOV R4, 0x34c0 ;  /* 0x000034c000047802 */ /* 0x000fc60000000f00 */
[----:B------:R1:W-:Y:S04]  /*34a0*/  STS [UR6+0x100], R0 ;  /* 0x00010000ff007988 */ /* 0x0003e80008000806 */
[----:B-1---5:R-:W-:Y:S05]  /*34b0*/  CALL.REL.NOINC `($__internal_1_$__cuda_sm10x_tcgen05_guardrail_trap_phase_invalid_during_alloc) ;  /* 0x0000004000947944 */ /* 0x022fea0003c00000 */
.L_x_62:
[----:B------:R-:W-:Y:S05]  /*34c0*/  WARPSYNC.ALL ;  /* 0x0000000000007948 */ /* 0x000fea0003800000 */
[----:B------:R-:W3:Y:S01]  /*34d0*/  S2UR UR4, SR_CgaCtaId ;  /* 0x00000000000479c3 */ /* 0x000ee20000008800 */
[----:B------:R-:W-:Y:S01]  /*34e0*/  UMOV UR26, 0x400 ;  /* 0x00000400001a7882 */ /* 0x000fe20000000000 */
[----:B------:R-:W-:-:S06]  /*34f0*/  NOP ;  /* 0x0000000000007918 */ /* 0x000fcc0000000000 */
[----:B------:R-:W-:Y:S06]  /*3500*/  BAR.ARV 0x6, 0xa0 ;  /* 0x0182800000007b1d */ /* 0x000fec0000002000 */
[----:B------:R-:W4:Y:S01]  /*3510*/  LDCU UR6, c[0x0][0x38c] ;  /* 0x00007180ff0677ac */ /* 0x000f220008000800 */
[----:B------:R-:W-:Y:S01]  /*3520*/  LOP3.LUT R3, R3, 0xffff, RZ, 0xc0, !PT ;  /* 0x0000ffff03037812 */ /* 0x000fe200078ec0ff */
[----:B-1----:R-:W-:Y:S01]  /*3530*/  IMAD.MOV.U32 R9, RZ, RZ, 0x1 ;  /* 0x00000001ff097424 */ /* 0x002fe200078e00ff */
[----:B------:R-:W-:Y:S01]  /*3540*/  LOP3.LUT R2, R2, 0xffff, RZ, 0xc0, !PT ;  /* 0x0000ffff02027812 */ /* 0x000fe200078ec0ff */
[----:B------:R-:W-:Y:S01]  /*3550*/  IMAD.MOV.U32 R8, RZ, RZ, RZ ;  /* 0x000000ffff087224 */ /* 0x000fe200078e00ff */
[----:B------:R-:W-:Y:S01]  /*3560*/  R2UR UR28, R3 ;  /* 0x00000000031c72ca */ /* 0x000fe200000e0000 */
[----:B------:R-:W-:Y:S01]  /*3570*/  UMOV UR32, URZ ;  /* 0x000000ff00207c82 */ /* 0x000fe20008000000 */
[----:B------:R-:W-:-:S02]  /*3580*/  R2UR UR42, R2 ;  /* 0x00000000022a72ca */ /* 0x000fc400000e0000 */
[----:B------:R-:W-:Y:S01]  /*3590*/  CS2R R2, SRZ ;  /* 0x0000000000027805 */ /* 0x000fe2000001ff00 */
[----:B------:R-:W-:Y:S01]  /*35a0*/  UMOV UR23, URZ ;  /* 0x000000ff00177c82 */ /* 0x000fe20008000000 */
[----:B---3--:R-:W-:Y:S01]  /*35b0*/  ULEA UR26, UR4, UR26, 0x18 ;  /* 0x0000001a041a7291 */ /* 0x008fe2000f8ec0ff */
[----:B------:R-:W-:Y:S01]  /*35c0*/  UMOV UR22, URZ ;  /* 0x000000ff00167c82 */ /* 0x000fe20008000000 */
[----:B------:R-:W-:Y:S02]  /*35d0*/  UISETP.NE.AND UP3, UPT, UR48, URZ, UPT ;  /* 0x000000ff3000728c */ /* 0x000fe4000bf65270 */
[----:B------:R-:W-:Y:S02]  /*35e0*/  UIADD3 UR5, UPT, UPT, UR26, 0x2400, URZ ;  /* 0x000024001a057890 */ /* 0x000fe4000fffe0ff */
[----:B------:R-:W-:-:S03]  /*35f0*/  UIADD3 UR4, UPT, UPT, UR26, 0x8400, URZ ;  /* 0x000084001a047890 */ /* 0x000fc6000fffe0ff */
[----:B--2---:R-:W1:Y:S01]  /*3600*/  LDS R0, [UR26+0x100] ;  /* 0x0001001aff007984 */ /* 0x004e620008000800 */
[----:B----4-:R-:W-:Y:S02]  /*3610*/  UIADD3 UR6, UPT, UPT, UR6, 0x7f, URZ ;  /* 0x0000007f06067890 */ /* 0x010fe4000fffe0ff */
[----:B------:R-:W-:Y:S02]  /*3620*/  USHF.R.U32.HI UR5, URZ, 0x4, UR5 ;  /* 0x00000004ff057899 */ /* 0x000fe40008011605 */
[----:B------:R-:W-:Y:S02]  /*3630*/  USHF.R.S32.HI UR33, URZ, 0x1f, UR6 ;  /* 0x0000001fff217899 */ /* 0x000fe40008011406 */
[----:B------:R-:W-:Y:S02]  /*3640*/  USHF.R.U32.HI UR4, URZ, 0x4, UR4 ;  /* 0x00000004ff047899 */ /* 0x000fe40008011604 */
[----:B------:R-:W-:Y:S02]  /*3650*/  ULEA.HI UR33, UR33, UR6, URZ, 0x7 ;  /* 0x0000000621217291 */ /* 0x000fe4000f8f38ff */
[----:B------:R-:W-:-:S02]  /*3660*/  ULOP3.LUT UR5, UR5, 0x3fff, URZ, 0xc0, !UPT ;  /* 0x00003fff05057892 */ /* 0x000fc4000f8ec0ff */
[----:B------:R-:W-:Y:S02]  /*3670*/  USHF.R.S32.HI UR33, URZ, 0x7, UR33 ;  /* 0x00000007ff217899 */ /* 0x000fe40008011421 */
[----:B------:R-:W-:Y:S02]  /*3680*/  ULOP3.LUT UR30, UR4, 0x3fff, URZ, 0xc0, !UPT ;  /* 0x00003fff041e7892 */ /* 0x000fe4000f8ec0ff */
[----:B------:R-:W-:Y:S01]  /*3690*/  UISETP.LT.AND UP0, UPT, UR33, 0x1, UPT ;  /* 0x000000012100788c */ /* 0x000fe2000bf01270 */
[----:B------:R-:W-:Y:S01]  /*36a0*/  UMOV UR40, 0x0 ;  /* 0x0000000000287882 */ /* 0x000fe20000000000 */
[----:B------:R-:W-:Y:S01]  /*36b0*/  UMOV UR41, 0x8100490 ;  /* 0x0810049000297882 */ /* 0x000fe20000000000 */
[----:B------:R-:W-:Y:S02]  /*36c0*/  ULOP3.LUT UR29, UR5, 0x10000, URZ, 0xfc, !UPT ;  /* 0x00010000051d7892 */ /* 0x000fe4000f8efcff */
[----:B------:R-:W-:Y:S02]  /*36d0*/  ULOP3.LUT UR30, UR30, 0x10000, URZ, 0xfc, !UPT ;  /* 0x000100001e1e7892 */ /* 0x000fe4000f8efcff */
[----:B------:R-:W-:Y:S01]  /*36e0*/  USEL UR43, UR33, 0x1, !UP0 ;  /* 0x00000001212b7887 */ /* 0x000fe2000c000000 */
[----:B------:R-:W-:Y:S01]  /*36f0*/  UMOV UR38, 0x0 ;  /* 0x0000000000267882 */ /* 0x000fe20000000000 */
[----:B------:R-:W-:Y:S01]  /*3700*/  UMOV UR39, 0x8100490 ;  /* 0x0810049000277882 */ /* 0x000fe20000000000 */
[----:B------:R-:W-:Y:S01]  /*3710*/  UMOV UR36, 0x0 ;  /* 0x0000000000247882 */ /* 0x000fe20000000000 */
[----:B------:R-:W-:Y:S01]  /*3720*/  UMOV UR37, 0x8100490 ;  /* 0x0810049000257882 */ /* 0x000fe20000000000 */
[----:B------:R-:W-:Y:S01]  /*3730*/  UMOV UR34, 0x0 ;  /* 0x0000000000227882 */ /* 0x000fe20000000000 */
[----:B------:R-:W-:Y:S01]  /*3740*/  UMOV UR35, 0x8100490 ;  /* 0x0810049000237882 */ /* 0x000fe20000000000 */
[----:B-1----:R-:W-:-:S15]  /*3750*/  R2UR UR44, R0 ;  /* 0x00000000002c72ca */ /* 0x002fde00000e0000 */
.L_x_73:
[C---:B------:R-:W-:Y:S02]  /*3760*/  LEA R0, R8.reuse, UR26, 0x3 ;  /* 0x0000001a08007c11 */ /* 0x040fe4000f8e18ff */
[----:B------:R-:W-:Y:S02]  /*3770*/  SHF.L.U32 R4, R3, 0x1f, RZ ;  /* 0x0000001f03047819 */ /* 0x000fe400000006ff */
[----:B------:R-:W-:Y:S02]  /*3780*/  LEA R5, R8, UR26, 0x4 ;  /* 0x0000001a08057c11 */ /* 0x000fe4000f8e20ff */
[----:B------:R-:W1:Y:S02]  /*3790*/  SYNCS.PHASECHK.TRANS64.TRYWAIT P0, [R0+URZ+0x50], R4 ;  /* 0x00005004000075a7 */ /* 0x000e6400080011ff */
[----:B-1-3--:R-:W-:Y:S05]  /*37a0*/  @!P0 BRA `(.L_x_66) ;  /* 0x0000003800a48947 */ /* 0x00afea0003800000 */
.L_x_128:
[----:B-1----:R-:W1:Y:S01]  /*37b0*/  LDS.128 R4, [R5+0xe0] ;  /* 0x0000e00005047984 */ /* 0x002e620000000c00 */
[----:B------:R-:W-:Y:S02]  /*37c0*/  VIADD R0, R0, 0x60 ;  /* 0x0000006000007836 */ /* 0x000fe40000000000 */
[----:B------:R-:W-:Y:S01]  /*37d0*/  VIADD R8, R8, 0x1 ;  /* 0x0000000108087836 */ /* 0x000fe20000000000 */
[----:B------:R-:W-:Y:S01]  /*37e0*/  @!PT LDS RZ, [RZ] ;  /* 0x00000000fffff984 */ /* 0x000fe20000000800 */
[----:B------:R-:W-:Y:S01]  /*37f0*/  @!PT LDS RZ, [RZ] ;  /* 0x00000000fffff984 */ /* 0x000fe20000000800 */
[----:B------:R-:W-:Y:S01]  /*3800*/  @!PT LDS RZ, [RZ] ;  /* 0x00000000fffff984 */ /* 0x000fe20000000800 */
[----:B------:R-:W-:Y:S01]  /*3810*/  @!PT LDS RZ, [RZ] ;  /* 0x00000000fffff984 */ /* 0x000fe20000000800 */
[----:B------:R2:W-:Y:S06]  /*3820*/  MEMBAR.ALL.CTA ;  /* 0x0000000000007992 */ /* 0x0005ec0000008000 */
[----:B--2---:R-:W2:Y:S01]  /*3830*/  FENCE.VIEW.ASYNC.S ;  /* 0x00000000000073c6 */ /* 0x004ea20000000000 */
[----:B------:R-:W-:-:S04]  /*3840*/  PRMT R0, RZ, 0x654, R0 ;  /* 0x00000654ff007816 */ /* 0x000fc80000000000 */
[----:B--2---:R2:W-:Y:S01]  /*3850*/  SYNCS.ARRIVE.TRANS64.RED.A1T0 RZ, [R0+URZ], RZ ;  /* 0x000000ff00ff79a7 */ /* 0x0045e200081004ff */
[----:B-1----:R-:W-:Y:S01]  /*3860*/  LOP3.LUT P1, RZ, R6, 0x1, RZ, 0xc0, !PT ;  /* 0x0000000106ff7812 */ /* 0x002fe2000782c0ff */
[----:B--2---:R-:W-:-:S12]  /*3870*/  BRA.U UP3, `(.L_x_67) ;  /* 0x0000000503087547 */ /* 0x004fd8000b800000 */
[----:B------:R-:W1:Y:S01]  /*3880*/  LDCU UR4, c[0x0][0x38c] ;  /* 0x00007180ff0477ac */ /* 0x000e620008000800 */
[----:B------:R-:W-:Y:S02]  /*3890*/  PLOP3.LUT P2, PT, PT, PT, PT, 0x80, 0x8 ;  /* 0x000000000008781c */ /* 0x000fe40003f4f070 */
[----:B------:R-:W-:Y:S01]  /*38a0*/  SHF.L.U32 R4, R9, 0x1f, RZ ;  /* 0x0000001f09047819 */ /* 0x000fe200000006ff */
[----:B------:R-:W-:Y:S02]  /*38b0*/  ULEA UR31, UR32, UR26, 0x3 ;  /* 0x0000001a201f7291 */ /* 0x000fe4000f8e18ff */
[----:B------:R-:W-:Y:S02]  /*38c0*/  ULEA UR11, UR32, UR44, 0x5 ;  /* 0x0000002c200b7291 */ /* 0x000fe4000f8e28ff */
[----:B-1----:R-:W-:-:S06]  /*38d0*/  UISETP.GE.AND UP0, UPT, UR4, 0x1, UPT ;  /* 0x000000010400788c */ /* 0x002fcc000bf06270 */
[----:B------:R-:W-:-:S05]  /*38e0*/  PLOP3.LUT P0, PT, PT, PT, UP0, 0x80, 0x8 ;  /* 0x000000000008781c */ /* 0x000fca0003f0f008 */
[----:B------:R-:W-:-:S08]  /*38f0*/  @UP0 ULEA UR4, UR23, UR26, 0x3 ;  /* 0x0000001a17040291 */ /* 0x000fd0000f8e18ff */
[----:B------:R-:W-:-:S04]  /*3900*/  @P0 SHF.L.U32 R0, R2, 0x1f, RZ ;  /* 0x0000001f02000819 */ /* 0x000fc800000006ff */
[----:B------:R1:W2:Y:S01]  /*3910*/  @P0 SYNCS.PHASECHK.TRANS64.TRYWAIT P2, [UR4], R0 ;  /* 0x00000000ff0005a7 */ /* 0x0002a20008041104 */
[----:B------:R-:W3:Y:S02]  /*3920*/  SYNCS.PHASECHK.TRANS64.TRYWAIT P0, [UR31+0x90], R4 ;  /* 0x00009004ff0075a7 */ /* 0x000ee4000800111f */
[----:B-123--:R-:W-:Y:S05]  /*3930*/  @!P0 BRA `(.L_x_68) ;  /* 0x0000003800548947 */ /* 0x00efea0003800000 */
.L_x_130:
[----:B------:R-:W-:Y:S01]  /*3940*/  UMOV UR27, UR22 ;  /* 0x00000016001b7c82 */ /* 0x000fe20008000000 */
[----:B------:R-:W-:Y:S05]  /*3950*/  BRA.U !UP0, `(.L_x_69) ;  /* 0x0000000108c07547 */ /* 0x000fea000b800000 */
[----:B------:R-:W-:Y:S02]  /*3960*/  UIADD3 UR27, UPT, UPT, UR43, UR22, URZ ;  /* 0x000000162b1b7290 */ /* 0x000fe4000fffe0ff */
[----:B------:R-:W-:Y:S01]  /*3970*/  UPLOP3.LUT UP2, UPT, UPT, UPT, UPT, 0x40, 0x4 ;  /* 0x000000000004789c */ /* 0x000fe20003f4e870 */
[----:B------:R-:W-:Y:S01]  /*3980*/  UMOV UR24, UR33 ;  /* 0x0000002100187c82 */ /* 0x000fe20008000000 */
[----:B------:R-:W-:-:S09]  /*3990*/  UMOV UR10, UR23 ;  /* 0x00000017000a7c82 */ /* 0x000fd20008000000 */
.L_x_72:
[----:B--2---:R-:W-:Y:S01]  /*39a0*/  ULEA UR5, UR10, UR26, 0x3 ;  /* 0x0000001a0a057291 */ /* 0x004fe2000f8e18ff */
[----:B---3--:R-:W-:Y:S11]  /*39b0*/  @P2 BRA `(.L_x_70) ;  /* 0x00000000000c2947 */ /* 0x008ff60003800000 */
[----:B-1----:R-:W-:Y:S04]  /*39c0*/  SHF.L.U32 R4, R2, 0x1f, RZ ;  /* 0x0000001f02047819 */ /* 0x002fe800000006ff */
[----:B------:R-:W1:Y:S02]  /*39d0*/  SYNCS.PHASECHK.TRANS64.TRYWAIT P0, [UR5], R4 ;  /* 0x00000004ff0075a7 */ /* 0x000e640008001105 */
[----:B-1----:R-:W-:Y:S05]  /*39e0*/  @!P0 BRA `(.L_x_71) ;  /* 0x0000003800408947 */ /* 0x002fea0003800000 */
.L_x_70:
[----:B------:R-:W-:Y:S01]  /*39f0*/  UISETP.NE.AND UP0, UPT, UR24, 0x1, UPT ;  /* 0x000000011800788c */ /* 0x000fe2000bf05270 */
[----:B------:R-:W-:Y:S01]  /*3a00*/  PLOP3.LUT P2, PT, PT, PT, PT, 0x80, 0x8 ;  /* 0x000000000008781c */ /* 0x000fe20003f4f070 */
[----:B------:R-:W-:Y:S02]  /*3a10*/  UIADD3 UR4, UPT, UPT, UR10, 0x1, URZ ;  /* 0x000000010a047890 */ /* 0x000fe4000fffe0ff */
[----:B------:R-:W-:Y:S02]  /*3a20*/  UIADD3 UR25, UPT, UPT, UR5, 0x18, URZ ;  /* 0x0000001805197890 */ /* 0x000fe4000fffe0ff */
[----:B------:R-:W-:Y:S01]  /*3a30*/  UISETP.NE.AND UP1, UPT, UR4, 0x3, UPT ;  /* 0x000000030400788c */ /* 0x000fe2000bf25270 */
[----:B------:R-:W-:Y:S01]  /*3a40*/  PLOP3.LUT P0, PT, PT, PT, UP0, 0x80, 0x8 ;  /* 0x000000000008781c */ /* 0x000fe20003f0f008 */
[----:B------:R-:W-:Y:S02]  /*3a50*/  UIADD3 UR22, UPT, UPT, UR22, 0x1, URZ ;  /* 0x0000000116167890 */ /* 0x000fe4000fffe0ff */
[----:B------:R-:W-:Y:S02]  /*3a60*/  USEL UR6, URZ, 0x1, UP1 ;  /* 0x00000001ff067887 */ /* 0x000fe40008800000 */
[----:B------:R-:W-:Y:S02]  /*3a70*/  USEL UR23, UR4, URZ, UP1 ;  /* 0x000000ff04177287 */ /* 0x000fe40008800000 */
[----:B------:R-:W-:Y:S02]  /*3a80*/  UIADD3 UR24, UPT, UPT, UR24, -0x1, URZ ;  /* 0xffffffff18187890 */ /* 0x000fe4000fffe0ff */
[----:B------:R-:W-:Y:S01]  /*3a90*/  @UP0 ULEA UR4, UR23, UR26, 0x3 ;  /* 0x0000001a17040291 */ /* 0x000fe2000f8e18ff */
[----:B------:R-:W-:Y:S01]  /*3aa0*/  LOP3.LUT R2, R2, UR6, RZ, 0x3c, !PT ;  /* 0x0000000602027c12 */ /* 0x000fe2000f8e3cff */
[----:B------:R-:W-:Y:S02]  /*3ab0*/  ULEA UR6, UR10, UR30, 0x8 ;  /* 0x0000001e0a067291 */ /* 0x000fe4000f8e40ff */
[----:B------:R-:W-:Y:S01]  /*3ac0*/  UISETP.NE.AND UP0, UPT, UR22, UR27, UPT ;  /* 0x0000001b1600728c */ /* 0x000fe2000bf05270 */
[----:B-1----:R-:W-:Y:S01]  /*3ad0*/  @P0 SHF.L.U32 R0, R2, 0x1f, RZ ;  /* 0x0000001f02000819 */ /* 0x002fe200000006ff */
[----:B------:R-:W-:Y:S02]  /*3ae0*/  UIADD3 UR20, UPT, UPT, UR6, 0x2, URZ ;  /* 0x0000000206147890 */ /* 0x000fe4000fffe0ff */
[----:B------:R-:W-:Y:S01]  /*3af0*/  UIADD3 UR16, UPT, UPT, UR6, 0x4, URZ ;  /* 0x0000000406107890 */ /* 0x000fe2000fffe0ff */
[----:B------:R2:W3:Y:S01]  /*3b00*/  @P0 SYNCS.PHASECHK.TRANS64.TRYWAIT P2, [UR4], R0 ;  /* 0x00000000ff0005a7 */ /* 0x0004e20008041104 */
[----:B------:R-:W-:Y:S02]  /*3b10*/  ULEA UR4, UR10, UR29, 0x9 ;  /* 0x0000001d0a047291 */ /* 0x000fe4000f8e48ff */
[----:B------:R-:W-:Y:S02]  /*3b20*/  UIADD3 UR12, UPT, UPT, UR6, 0x6, URZ ;  /* 0x00000006060c7890 */ /* 0x000fe4000fffe0ff */
[----:B------:R-:W-:Y:S02]  /*3b30*/  UIADD3 UR18, UPT, UPT, UR4, 0x2, URZ ;  /* 0x0000000204127890 */ /* 0x000fe4000fffe0ff */
[----:B------:R-:W-:Y:S02]  /*3b40*/  UIADD3 UR14, UPT, UPT, UR4, 0x4, URZ ;  /* 0x00000004040e7890 */ /* 0x000fe4000fffe0ff */
[----:B------:R-:W-:Y:S01]  /*3b50*/  UIADD3 UR8, UPT, UPT, UR4, 0x6, URZ ;  /* 0x0000000604087890 */ /* 0x000fe2000fffe0ff */
[----:B------:R-:W-:Y:S01]  /*3b60*/  UMOV UR7, 0x40004040 ;  /* 0x4000404000077882 */ /* 0x000fe20000000000 */
[----:B------:R-:W-:Y:S01]  /*3b70*/  UMOV UR5, 0x40004040 ;  /* 0x4000404000057882 */ /* 0x000fe20000000000 */
[----:B------:R-:W-:Y:S01]  /*3b80*/  UMOV UR21, 0x40004040 ;  /* 0x4000404000157882 */ /* 0x000fe20000000000 */
[----:B------:R2:W-:Y:S01]  /*3b90*/  UTCQMMA.2CTA gdesc[UR4], gdesc[UR6], tmem[UR11], tmem[UR40], idesc[UR41], UP2 ;  /* 0x00ff2806040075ea */ /* 0x0005e2000920030b */
[----:B------:R-:W-:Y:S01]  /*3ba0*/  UPLOP3.LUT UP2, UPT, UPT, UPT, UPT, 0x80, 0x8 ;  /* 0x000000000008789c */ /* 0x000fe20003f4f070 */
[----:B------:R-:W-:Y:S01]  /*3bb0*/  UMOV UR19, 0x40004040 ;  /* 0x4000404000137882 */ /* 0x000fe20000000000 */
[----:B------:R-:W-:Y:S01]  /*3bc0*/  UMOV UR17, 0x40004040 ;  /* 0x4000404000117882 */ /* 0x000fe20000000000 */
[----:B------:R2:W-:Y:S01]  /*3bd0*/  UTCQMMA.2CTA gdesc[UR18], gdesc[UR20], tmem[UR11], tmem[UR38], idesc[UR39], UPT ;  /* 0x00ff2614120075ea */ /* 0x0005e2000ba0030b */
[----:B------:R-:W-:Y:S01]  /*3be0*/  UMOV UR15, 0x40004040 ;  /* 0x40004040000f7882 */ /* 0x000fe20000000000 */
[----:B------:R-:W-:Y:S01]  /*3bf0*/  UMOV UR13, 0x40004040 ;  /* 0x40004040000d7882 */ /* 0x000fe20000000000 */
[----:B------:R-:W-:Y:S01]  /*3c00*/  UMOV UR9, 0x40004040 ;  /* 0x4000404000097882 */ /* 0x000fe20000000000 */
[----:B------:R2:W-:Y:S01]  /*3c10*/  UTCQMMA.2CTA gdesc[UR14], gdesc[UR16], tmem[UR11], tmem[UR36], idesc[UR37], UPT ;  /* 0x00ff24100e0075ea */ /* 0x0005e2000ba0030b */
[----:B------:R2:W-:Y:S01]  /*3c20*/  UTCQMMA.2CTA gdesc[UR8], gdesc[UR12], tmem[UR11], tmem[UR34], idesc[UR35], UPT ;  /* 0x00ff220c080075ea */ /* 0x0005e2000ba0030b */
[----:B------:R2:W-:Y:S01]  /*3c30*/  UTCBAR.2CTA.MULTICAST [UR25], URZ, UR28 ;  /* 0x000000ff190073e9 */ /* 0x0005e2000820081c */
[----:B------:R-:W-:Y:S01]  /*3c40*/  UMOV UR10, UR23 ;  /* 0x00000017000a7c82 */ /* 0x000fe20008000000 */
[----:B------:R-:W-:Y:S05]  /*3c50*/  BRA.U UP0, `(.L_x_72) ;  /* 0xfffffffd00507547 */ /* 0x000fea000b83ffff */
.L_x_69:
[----:B--2---:R-:W-:Y:S01]  /*3c60*/  UIADD3 UR4, UPT, UPT, UR31, 0x70, URZ ;  /* 0x000000701f047890 */ /* 0x004fe2000fffe0ff */
[----:B------:R-:W-:-:S08]  /*3c70*/  UMOV UR22, UR27 ;  /* 0x0000001b00167c82 */ /* 0x000fd00008000000 */
[----:B------:R2:W-:Y:S01]  /*3c80*/  UTCBAR.2CTA.MULTICAST [UR4], URZ, UR42 ;  /* 0x000000ff040073e9 */ /* 0x0005e2000820082a */
[----:B------:R-:W-:Y:S02]  /*3c90*/  NOP ;  /* 0x0000000000007918 */ /* 0x000fe40000000000 */
.L_x_67:
[----:B--2---:R-:W-:Y:S01]  /*3ca0*/  UIADD3 UR4, UPT, UPT, UR32, 0x1, URZ ;  /* 0x0000000120047890 */ /* 0x004fe2000fffe0ff */
[----:B------:R-:W-:-:S03]  /*3cb0*/  ISETP.NE.AND P0, PT, R8, 0x2, PT ;  /* 0x000000020800780c */ /* 0x000fc60003f05270 */
[----:B------:R-:W-:Y:S01]  /*3cc0*/  UISETP.NE.AND UP0, UPT, UR4, 0x4, UPT ;  /* 0x000000040400788c */ /* 0x000fe2000bf05270 */
[----:B-1----:R-:W-:Y:S02]  /*3cd0*/  SEL R0, RZ, 0x1, P0 ;  /* 0x00000001ff007807 */ /* 0x002fe40000000000 */
[----:B------:R-:W-:Y:S01]  /*3ce0*/  SEL R8, R8, RZ, P0 ;  /* 0x000000ff08087207 */ /* 0x000fe20000000000 */
[----:B------:R-:W-:Y:S01]  /*3cf0*/  USEL UR5, URZ, 0x1, UP0 ;  /* 0x00000001ff057887 */ /* 0x000fe20008000000 */
[----:B------:R-:W-:Y:S01]  /*3d00*/  LOP3.LUT R3, R3, R0, RZ, 0x3c, !PT ;  /* 0x0000000003037212 */ /* 0x000fe200078e3cff */
[----:B------:R-:W-:-:S04]  /*3d10*/  USEL UR32, UR4, URZ, UP0 ;  /* 0x000000ff04207287 */ /* 0x000fc80008000000 */
[----:B------:R-:W-:Y:S01]  /*3d20*/  LOP3.LUT R9, R9, UR5, RZ, 0x3c, !PT ;  /* 0x0000000509097c12 */ /* 0x000fe2000f8e3cff */
[----:B------:R-:W-:Y:S07]  /*3d30*/  @P1 BRA `(.L_x_73) ;  /* 0xfffffff800881947 */ /* 0x000fee000383ffff */
[----:B------:R-:W1:Y:S01]  /*3d40*/  S2UR UR8, SR_CgaCtaId ;  /* 0x00000000000879c3 */ /* 0x000e620000008800 */
[----:B------:R-:W-:Y:S01]  /*3d50*/  ELECT P0, URZ, PT ;  /* 0x0000000000ff782f */ /* 0x000fe20003800000 */
[----:B------:R-:W-:Y:S01]  /*3d60*/  HFMA2 R0, -RZ, RZ, 0, 5.9604644775390625e-08 ;  /* 0x00000001ff007431 */ /* 0x000fe200000001ff */
[----:B------:R-:W-:-:S05]  /*3d70*/  UMOV UR4, 0x40 ;  /* 0x0000004000047882 */ /* 0x000fca0000000000 */
[----:B------:R-:W-:Y:S01]  /*3d80*/  UVIRTCOUNT.DEALLOC.SMPOOL 0x80 ;  /* 0x000000800000784c */ /* 0x000fe20000000000 */
[----:B------:R-:W-:Y:S02]  /*3d90*/  UISETP.NE.AND UP1, UPT, UR48, URZ, UPT ;  /* 0x000000ff3000728c */ /* 0x000fe4000bf25270 */
[----:B-1----:R-:W-:-:S09]  /*3da0*/  ULEA UR8, UR8, UR4, 0x18 ;  /* 0x0000000408087291 */ /* 0x002fd2000f8ec0ff */
[----:B------:R1:W-:Y:S01]  /*3db0*/  @P0 STS.U8 [UR8+0x1c], R0 ;  /* 0x00001c00ff000988 */ /* 0x0003e20008000008 */
[----:B------:R-:W-:Y:S05]  /*3dc0*/  BRA.U UP1, `(.L_x_74) ;  /* 0x0000000101a07547 */ /* 0x000fea000b800000 */
[----:B------:R-:W-:Y:S01]  /*3dd0*/  UIADD3 UR7, UPT, UPT, UR26, 0x90, URZ ;  /* 0x000000901a077890 */ /* 0x000fe2000fffe0ff */
[----:B------:R-:W-:-:S03]  /*3de0*/  SHF.L.U32 R2, R9, 0x1f, RZ ;  /* 0x0000001f09027819 */ /* 0x000fc600000006ff */
[----:B------:R-:W-:-:S09]  /*3df0*/  ULEA UR4, UR32, UR7, 0x3 ;  /* 0x0000000720047291 */ /* 0x000fd2000f8e18ff */
[----:B------:R-:W2:Y:S02]  /*3e00*/  SYNCS.PHASECHK.TRANS64.TRYWAIT P0, [UR4], R2 ;  /* 0x00000002ff0075a7 */ /* 0x000ea40008001104 */
[----:B--2---:R-:W-:Y:S05]  /*3e10*/  @!P0 BRA `(.L_x_75) ;  /* 0x00000034004c8947 */ /* 0x004fea0003800000 */
.L_x_133:
[----:B------:R-:W-:-:S04]  /*3e20*/  UIADD3 UR4, UPT, UPT, UR32, 0x1, URZ ;  /* 0x0000000120047890 */ /* 0x000fc8000fffe0ff */
[----:B------:R-:W-:-:S04]  /*3e30*/  UISETP.NE.AND UP0, UPT, UR4, 0x4, UPT ;  /* 0x000000040400788c */ /* 0x000fc8000bf05270 */
[----:B------:R-:W-:Y:S02]  /*3e40*/  USEL UR6, URZ, 0x1, UP0 ;  /* 0x00000001ff067887 */ /* 0x000fe40008000000 */
[----:B------:R-:W-:-:S04]  /*3e50*/  USEL UR4, UR4, URZ, UP0 ;  /* 0x000000ff04047287 */ /* 0x000fc80008000000 */
[----:B------:R-:W-:Y:S01]  /*3e60*/  ULEA UR5, UR4, UR7, 0x3 ;  /* 0x0000000704057291 */ /* 0x000fe2000f8e18ff */
[----:B-1----:R-:W-:-:S04]  /*3e70*/  LOP3.LUT R2, R9, UR6, RZ, 0x3c, !PT ;  /* 0x0000000609027c12 */ /* 0x002fc8000f8e3cff */
[----:B------:R-:W-:-:S04]  /*3e80*/  SHF.L.U32 R3, R2, 0x1f, RZ ;  /* 0x0000001f02037819 */ /* 0x000fc800000006ff */
[----:B------:R-:W1:Y:S02]  /*3e90*/  SYNCS.PHASECHK.TRANS64.TRYWAIT P0, [UR5], R3 ;  /* 0x00000003ff0075a7 */ /* 0x000e640008001105 */
[----:B-1----:R-:W-:Y:S05]  /*3ea0*/  @!P0 BRA `(.L_x_76) ;  /* 0x0000003400408947 */ /* 0x002fea0003800000 */
.L_x_135:
        /* <DEDUP_REMOVED lines=9> */
.L_x_137:
[----:B------:R-:W-:-:S04]  /*3f40*/  UIADD3 UR4, UPT, UPT, UR4, 0x1, URZ ;  /* 0x0000000104047890 */ /* 0x000fc8000fffe0ff */
[----:B------:R-:W-:-:S04]  /*3f50*/  UISETP.NE.AND UP0, UPT, UR4, 0x4, UPT ;  /* 0x000000040400788c */ /* 0x000fc8000bf05270 */
[----:B------:R-:W-:Y:S02]  /*3f60*/  USEL UR5, URZ, 0x1, UP0 ;  /* 0x00000001ff057887 */ /* 0x000fe40008000000 */
[----:B------:R-:W-:-:S04]  /*3f70*/  USEL UR4, UR4, URZ, UP0 ;  /* 0x000000ff04047287 */ /* 0x000fc80008000000 */
[----:B------:R-:W-:Y:S01]  /*3f80*/  ULEA UR4, UR4, UR7, 0x3 ;  /* 0x0000000704047291 */ /* 0x000fe2000f8e18ff */
[----:B------:R-:W-:-:S04]  /*3f90*/  LOP3.LUT R2, R2, UR5, RZ, 0x3c, !PT ;  /* 0x0000000502027c12 */ /* 0x000fc8000f8e3cff */
[----:B------:R-:W-:Y:S01]  /*3fa0*/  SHF.L.U32 R2, R2, 0x1f, RZ ;  /* 0x0000001f02027819 */ /* 0x000fe200000006ff */
[----:B-1----:R-:W-:-:S04]  /*3fb0*/  IMAD.U32 R0, RZ, RZ, UR4 ;  /* 0x00000004ff007e24 */ /* 0x002fc8000f8e00ff */
[----:B------:R1:W2:Y:S03]  /*3fc0*/  SYNCS.PHASECHK.TRANS64.TRYWAIT P0, [R0+URZ], R2 ;  /* 0x00000002000075a7 */ /* 0x0002a600080011ff */
[----:B--2---:R-:W-:Y:S05]  /*3fd0*/  @!P0 NANOSLEEP.SYNCS 0x989680 ;  /* 0x009896800000895d */ /* 0x004fea0003900000 */
[----:B------:R-:W2:Y:S02]  /*3fe0*/  @!P0 SYNCS.PHASECHK.TRANS64 P0, [R0+URZ], R2 ;  /* 0x00000002000085a7 */ /* 0x000ea400080010ff */
[----:B--2---:R-:W-:Y:S05]  /*3ff0*/  @P0 BRA `(.L_x_78) ;  /* 0x0000000000200947 */ /* 0x004fea0003800000 */
.L_x_79:
[----:B--2---:R2:W4:Y:S02]  /*4000*/  SYNCS.PHASECHK.TRANS64.TRYWAIT P0, [R0+URZ], R2 ;  /* 0x00000002000075a7 */ /* 0x00452400080011ff */
[----:B----4-:R-:W-:Y:S05]  /*4010*/  @!P0 NANOSLEEP.SYNCS 0x989680 ;  /* 0x009896800000895d */ /* 0x010fea0003900000 */
[----:B------:R-:W4:Y:S02]  /*4020*/  @!P0 SYNCS.PHASECHK.TRANS64 P0, [R0+URZ], R2 ;  /* 0x00000002000085a7 */ /* 0x000f2400080010ff */
[----:B----4-:R-:W-:Y:S05]  /*4030*/  @!P0 BRA `(.L_x_79) ;  /* 0xfffffffc00f08947 */ /* 0x010fea000383ffff */
[----:B------:R-:W-:Y:S05]  /*4040*/  BRA `(.L_x_78) ;  /* 0x00000000000c7947 */ /* 0x000fea0003800000 */
.L_x_74:
[----:B------:R-:W-:-:S04]  /*4050*/  UIADD3 UR4, UPT, UPT, UR26, 0xd0, URZ ;  /* 0x000000d01a047890 */ /* 0x000fc8000fffe0ff */
[----:B------:R-:W-:-:S09]  /*4060*/  UPRMT UR4, UR47, 0x654, UR4 ;  /* 0x000006542f047896 */ /* 0x000fd20008000004 */
[----:B------:R-:W-:Y:S03]  /*4070*/  SYNCS.ARRIVE.TRANS64.RED.A1T0 RZ, [UR4], RZ ;  /* 0x000000ffffff79a7 */ /* 0x000fe60008100404 */
.L_x_78:
[----:B-12---:R-:W-:Y:S01]  /*4080*/  SHF.L.U32 R2, RZ, 0x1f, RZ ;  /* 0x0000001fff027819 */ /* 0x006fe200000006ff */
[----:B------:R-:W-:Y:S01]  /*4090*/  UIADD3 UR4, UPT, UPT, UR26, 0xd0, URZ ;  /* 0x000000d01a047890 */ /* 0x000fe2000fffe0ff */
[----:B------:R-:W-:Y:S02]  /*40a0*/  PLOP3.LUT P0, PT, PT, PT, UP1, 0x80, 0x8 ;  /* 0x000000000008781c */ /* 0x000fe40003f0f018 */
[----:B------:R-:W1:Y:S02]  /*40b0*/  SYNCS.PHASECHK.TRANS64.TRYWAIT P1, [UR26+0xd0], R2 ;  /* 0x0000d002ff0075a7 */ /* 0x000e64000802111a */
[----:B-1----:R-:W-:Y:S09]  /*40c0*/  @!P1 BRA `(.L_x_80) ;  /* 0x0000003000e89947 */ /* 0x002ff20003800000 */
.L_x_139:
[----:B------:R-:W-:Y:S01]  /*40d0*/  @!UP1 UPRMT UR4, UR47, 0x654, UR4 ;  /* 0x000006542f049896 */ /* 0x000fe20008000004 */
[----:B------:R-:W-:Y:S01]  /*40e0*/  UMOV UR5, 0xffff ;  /* 0x0000ffff00057882 */ /* 0x000fe20000000000 */
[----:B------:R-:W-:-:S07]  /*40f0*/  UMOV UR6, 0x1 ;  /* 0x0000000100067882 */ /* 0x000fce0000000000 */
[----:B------:R-:W-:Y:S01]  /*4100*/  @!P0 SYNCS.ARRIVE.TRANS64.RED.A1T0 RZ, [UR4], RZ ;  /* 0x000000ffffff89a7 */ /* 0x000fe20008100404 */
[----:B------:R-:W-:Y:S01]  /*4110*/  NOP ;  /* 0x0000000000007918 */ /* 0x000fe20000000000 */
[----:B-1----:R-:W1:Y:S01]  /*4120*/  LDS R0, [UR8+0x14] ;  /* 0x00001408ff007984 */ /* 0x002e620008000800 */
[----:B------:R-:W-:-:S04]  /*4130*/  ULOP3.LUT UR4, UR44, 0xffff, URZ, 0xc0, !UPT ;  /* 0x0000ffff2c047892 */ /* 0x000fc8000f8ec0ff */
[----:B------:R-:W-:-:S04]  /*4140*/  USHF.R.U32.HI UR4, URZ, 0x5, UR4 ;  /* 0x00000005ff047899 */ /* 0x000fc80008011604 */
[----:B------:R-:W-:Y:S02]  /*4150*/  USHF.L.U32 UR5, UR5, UR4, URZ ;  /* 0x0000000405057299 */ /* 0x000fe400080006ff */
[----:B------:R-:W-:-:S04]  /*4160*/  USHF.L.U32 UR4, UR6, UR4, URZ ;  /* 0x0000000406047299 */ /* 0x000fc800080006ff */
[----:B-1----:R-:W-:-:S04]  /*4170*/  LOP3.LUT R0, R0, UR5, RZ, 0xc0, !PT ;  /* 0x0000000500007c12 */ /* 0x002fc8000f8ec0ff */
[----:B------:R-:W-:-:S13]  /*4180*/  ISETP.NE.AND P0, PT, R0, UR5, PT ;  /* 0x0000000500007c0c */ /* 0x000fda000bf05270 */
[----:B------:R-:W-:Y:S05]  /*4190*/  @P0 BRA `(.L_x_81) ;  /* 0x0000000000580947 */ /* 0x000fea0003800000 */
[----:B------:R-:W1:Y:S02]  /*41a0*/  LDS R0, [UR8+0x18] ;  /* 0x00001808ff007984 */ /* 0x000e640008000800 */
[----:B-1----:R-:W-:-:S04]  /*41b0*/  LOP3.LUT R0, R0, UR4, RZ, 0xc0, !PT ;  /* 0x0000000400007c12 */ /* 0x002fc8000f8ec0ff */
[----:B------:R-:W-:-:S13]  /*41c0*/  ISETP.NE.AND P0, PT, R0, UR4, PT ;  /* 0x0000000400007c0c */ /* 0x000fda000bf05270 */
[----:B------:R-:W-:Y:S05]  /*41d0*/  @P0 BRA `(.L_x_82) ;  /* 0x00000000003c0947 */ /* 0x000fea0003800000 */
[----:B------:R-:W1:Y:S01]  /*41e0*/  S2R R2, SR_LANEID ;  /* 0x0000000000027919 */ /* 0x000e620000000000 */
[----:B------:R-:W-:-:S06]  /*41f0*/  ULOP3.LUT UR5, URZ, UR5, URZ, 0x33, !UPT ;  /* 0x00000005ff057292 */ /* 0x000fcc000f8e33ff */
[----:B------:R-:W-:-:S04]  /*4200*/  IMAD.U32 R0, RZ, RZ, UR5 ;  /* 0x00000005ff007e24 */ /* 0x000fc8000f8e00ff */
[----:B------:R2:W4:Y:S02]  /*4210*/  REDUX UR7, R0 ;  /* 0x00000000000773c4 */ /* 0x0005240000000000 */
[----:B------:R1:W-:Y:S01]  /*4220*/  UTCATOMSWS.AND URZ, UR5 ;  /* 0x0000000500ff79e3 */ /* 0x0003e20008000000 */
[----:B--2---:R-:W-:Y:S01]  /*4230*/  LOP3.LUT R0, RZ, UR4, RZ, 0x33, !PT ;  /* 0x00000004ff007c12 */ /* 0x004fe2000f8e33ff */
[----:B------:R-:W-:Y:S02]  /*4240*/  VOTEU.ANY UR4, UPT, PT ;  /* 0x0000000000047886 */ /* 0x000fe400038e0100 */
[----:B------:R-:W-:Y:S02]  /*4250*/  UFLO.U32 UR4, UR4 ;  /* 0x00000004000472bd */ /* 0x000fe400080e0000 */
[----:B------:R-:W2:Y:S04]  /*4260*/  REDUX UR6, R0 ;  /* 0x00000000000673c4 */ /* 0x000ea80000000000 */
[----:B-1----:R-:W-:-:S02]  /*4270*/  ISETP.EQ.U32.AND P0, PT, R2, UR4, PT ;  /* 0x0000000402007c0c */ /* 0x002fc4000bf02070 */
[----:B----4-:R-:W-:-:S11]  /*4280*/  MOV R2, UR7 ;  /* 0x0000000700027c02 */ /* 0x010fd60008000f00 */
[----:B------:R1:W-:Y:S01]  /*4290*/  @P0 ATOMS.AND RZ, [UR8+0x14], R2 ;  /* 0x00001402ffff098c */ /* 0x0003e2000a800008 */
[----:B--2---:R-:W-:-:S05]  /*42a0*/  IMAD.U32 R0, RZ, RZ, UR6 ;  /* 0x00000006ff007e24 */ /* 0x004fca000f8e00ff */
[----:B------:R1:W-:Y:S01]  /*42b0*/  @P0 ATOMS.AND RZ, [UR8+0x18], R0 ;  /* 0x00001800ffff098c */ /* 0x0003e2000a800008 */
[----:B------:R-:W-:Y:S05]  /*42c0*/  BRA `(.L_x_83) ;  /* 0x0000000000147947 */ /* 0x000fea0003800000 */
.L_x_82:
[----:B------:R-:W-:Y:S02]  /*42d0*/  MOV R2, 0x42f0 ;  /* 0x000042f000027802 */ /* 0x000fe40000000f00 */
[----:B---3-5:R-:W-:Y:S05]  /*42e0*/  CALL.REL.NOINC `($__internal_0_$__cuda_sm10x_tcgen05_guardrail_trap_col_being_dealloced_not_returned_by_alloc) ;  /* 0x0000003000fc7944 */ /* 0x028fea0003c00000 */
[----:B------:R-:W-:Y:S05]  /*42f0*/  BRA `(.L_x_83) ;  /* 0x0000000000087947 */ /* 0x000fea0003800000 */
.L_x_81:
[----:B------:R-:W-:Y:S02]  /*4300*/  MOV R2, 0x4320 ;  /* 0x0000432000027802 */ /* 0x000fe40000000f00 */
[----:B---3-5:R-:W-:Y:S05]  /*4310*/  CALL.REL.NOINC `($__internal_2_$__cuda_sm10x_tcgen05_guardrail_trap_unallocated_columns_being_dealloced) ;  /* 0x0000003400087944 */ /* 0x028fea0003c00000 */
.L_x_83:
[----:B------:R-:W-:Y:S01]  /*4320*/  NOP ;  /* 0x0000000000007918 */ /* 0x000fe20000000000 */
[----:B------:R-:W-:Y:S05]  /*4330*/  EXIT ;  /* 0x000000000000794d */ /* 0x000fea0003800000 */
.L_x_54:
[----:B------:R-:W-:-:S09]  /*4340*/  UISETP.NE.OR UP0, UPT, UR13, 0x3, !UP3 ;  /* 0x000000030d00788c */ /* 0x000fd2000df05670 */
[----:B------:R-:W-:Y:S05]  /*4350*/  BRA.U UP0, `(.L_x_84) ;  /* 0x0000000d000c7547 */ /* 0x000fea000b800000 */
[----:B------:R-:W1:Y:S01]  /*4360*/  S2UR UR10, SR_CgaCtaId ;  /* 0x00000000000a79c3 */ /* 0x000e620000008800 */
[----:B------:R-:W2:Y:S01]  /*4370*/  LDCU UR26, c[0x0][0x370] ;  /* 0x00006e00ff1a77ac */ /* 0x000ea20008000800 */
[----:B------:R-:W-:Y:S02]  /*4380*/  HFMA2 R13, -RZ, RZ, 0, 0 ;  /* 0x00000000ff0d7431 */ /* 0x000fe400000001ff */
[----:B------:R-:W-:Y:S01]  /*4390*/  IMAD.MOV.U32 R15, RZ, RZ, 0x1 ;  /* 0x00000001ff0f7424 */ /* 0x000fe200078e00ff */
[----:B------:R-:W-:Y:S01]  /*43a0*/  MOV R12, 0x1000 ;  /* 0x00001000000c7802 */ /* 0x000fe20000000f00 */
[----:B------:R-:W2:Y:S01]  /*43b0*/  LDCU.128 UR28, c[0x0][0xb10] ;  /* 0x00016200ff1c77ac */ /* 0x000ea20008000c00 */
[----:B------:R-:W-:Y:S01]  /*43c0*/  IMAD.MOV.U32 R14, RZ, RZ, RZ ;  /* 0x000000ffff0e7224 */ /* 0x000fe200078e00ff */
[----:B------:R-:W3:Y:S01]  /*43d0*/  LDC.64 R16, c[0x0][0x348] ;  /* 0x0000d200ff107b82 */ /* 0x000ee20000000a00 */
[----:B------:R-:W4:Y:S01]  /*43e0*/  LDCU UR25, c[0x0][0x374] ;  /* 0x00006e80ff1977ac */ /* 0x000f220008000800 */
[----:B------:R-:W1:Y:S06]  /*43f0*/  LDCU UR16, c[0x0][0xb0c] ;  /* 0x00016180ff1077ac */ /* 0x000e6c0008000800 */
[----:B------:R-:W3:Y:S01]  /*4400*/  LDC.64 R2, c[0x0][0x888] ;  /* 0x00022200ff027b82 */ /* 0x000ee20000000a00 */
[----:B------:R-:W1:Y:S01]  /*4410*/  LDCU UR35, c[0x0][0xb20] ;  /* 0x00016400ff2377ac */ /* 0x000e620008000800 */
[----:B------:R-:W1:Y:S06]  /*4420*/  LDCU UR4, c[0x0][0xb30] ;  /* 0x00016600ff0477ac */ /* 0x000e6c0008000800 */
[----:B------:R-:W3:Y:S01]  /*4430*/  LDC.64 R4, c[0x0][0x890] ;  /* 0x00022400ff047b82 */ /* 0x000ee20000000a00 */
[----:B------:R-:W-:Y:S01]  /*4440*/  UMOV UR17, 0x400 ;  /* 0x0000040000117882 */ /* 0x000fe20000000000 */
[----:B--2---:R-:W-:-:S02]  /*4450*/  UIMAD.WIDE.U32 UR6, UR26, UR28, URZ ;  /* 0x0000001c1a0672a5 */ /* 0x004fc4000f8e00ff */
[----:B----4-:R-:W-:Y:S02]  /*4460*/  UIMAD.WIDE.U32 UR8, UR25, UR31, URZ ;  /* 0x0000001f190872a5 */ /* 0x010fe4000f8e00ff */
[----:B-1----:R-:W-:Y:S02]  /*4470*/  ULEA UR17, UR10, UR17, 0x18 ;  /* 0x000000110a117291 */ /* 0x002fe4000f8ec0ff */
[----:B------:R-:W-:Y:S02]  /*4480*/  UPLOP3.LUT UP3, UPT, UPT, UPT, UPT, 0x40, 0x4 ;  /* 0x000000000004789c */ /* 0x000fe40003f6e870 */
[----:B------:R-:W-:Y:S01]  /*4490*/  UIADD3 UR27, UPT, UPT, UR17, 0x30, URZ ;  /* 0x00000030111b7890 */ /* 0x000fe2000fffe0ff */
[----:B------:R-:W-:Y:S01]  /*44a0*/  UMOV UR6, UR7 ;  /* 0x0000000700067c82 */ /* 0x000fe20008000000 */
[----:B------:R-:W-:Y:S01]  /*44b0*/  UMOV UR32, UR9 ;  /* 0x0000000900207c82 */ /* 0x000fe20008000000 */
[----:B------:R-:W-:Y:S02]  /*44c0*/  UISETP.GE.AND UP0, UPT, UR40, 0x1, UPT ;  /* 0x000000012800788c */ /* 0x000fe4000bf06270 */
[----:B------:R-:W-:Y:S01]  /*44d0*/  UISETP.NE.AND UP4, UPT, UR40, 0x1, UPT ;  /* 0x000000012800788c */ /* 0x000fe2000bf85270 */
[----:B------:R-:W1:Y:S01]  /*44e0*/  LDCU.64 UR14, c[0x0][0xb28] ;  /* 0x00016500ff0e77ac */ /* 0x000e620008000a00 */
[----:B------:R-:W-:-:S02]  /*44f0*/  UISETP.NE.AND UP6, UPT, UR16, 0x1, UPT ;  /* 0x000000011000788c */ /* 0x000fc4000bfc5270 */
[----:B------:R-:W-:Y:S02]  /*4500*/  UISETP.NE.AND UP5, UPT, UR30, 0x1, UPT ;  /* 0x000000011e00788c */ /* 0x000fe4000bfa5270 */
[----:B------:R-:W-:Y:S02]  /*4510*/  UPRMT UR27, UR10, 0x654, UR27 ;  /* 0x000006540a1b7896 */ /* 0x000fe4000800001b */
[----:B------:R-:W-:Y:S02]  /*4520*/  USHF.R.U32.HI UR33, URZ, UR29, UR6 ;  /* 0x0000001dff217299 */ /* 0x000fe40008011606 */
[----:B------:R-:W-:Y:S02]  /*4530*/  USHF.R.U32.HI UR32, URZ, UR35, UR32 ;  /* 0x00000023ff207299 */ /* 0x000fe40008011620 */
[----:B------:R-:W-:-:S11]  /*4540*/  UISETP.NE.AND UP2, UPT, UR4, 0x1, UPT ;  /* 0x000000010400788c */ /* 0x000fd6000bf45270 */
.L_x_92:
[C---:B------:R-:W-:Y:S02]  /*4550*/  LEA R7, R14.reuse, UR17, 0x3 ;  /* 0x000000110e077c11 */ /* 0x040fe4000f8e18ff */
[----:B------:R-:W-:Y:S02]  /*4560*/  SHF.L.U32 R0, R13, 0x1f, RZ ;  /* 0x0000001f0d007819 */ /* 0x000fe400000006ff */
[----:B------:R-:W-:Y:S02]  /*4570*/  LEA R8, R14, UR17, 0x4 ;  /* 0x000000110e087c11 */ /* 0x000fe4000f8e20ff */
[----:B--2---:R-:W2:Y:S02]  /*4580*/  SYNCS.PHASECHK.TRANS64.TRYWAIT P0, [R7+URZ+0x50], R0 ;  /* 0x00005000070075a7 */ /* 0x004ea400080011ff */
[----:B--2---:R-:W-:Y:S05]  /*4590*/  @!P0 BRA `(.L_x_85) ;  /* 0x0000002c00cc8947 */ /* 0x004fea0003800000 */
.L_x_140:
[----:B------:R-:W4:Y:S01]  /*45a0*/  LDS.128 R8, [R8+0xe0] ;  /* 0x0000e00008087984 */ /* 0x000f220000000c00 */
[----:B------:R-:W-:Y:S01]  /*45b0*/  UISETP.GE.AND UP0, UPT, UR40, 0x1, UPT ;  /* 0x000000012800788c */ /* 0x000fe2000bf06270 */
[----:B------:R-:W-:Y:S01]  /*45c0*/  @!PT LDS RZ, [RZ] ;  /* 0x00000000fffff984 */ /* 0x000fe20000000800 */
[----:B------:R-:W-:Y:S01]  /*45d0*/  @!PT LDS RZ, [RZ] ;  /* 0x00000000fffff984 */ /* 0x000fe20000000800 */
[----:B------:R-:W-:Y:S01]  /*45e0*/  @!PT LDS RZ, [RZ] ;  /* 0x00000000fffff984 */ /* 0x000fe20000000800 */
[----:B------:R-:W-:Y:S01]  /*45f0*/  @!PT LDS RZ, [RZ] ;  /* 0x00000000fffff984 */ /* 0x000fe20000000800 */
[----:B------:R1:W-:Y:S06]  /*4600*/  MEMBAR.ALL.CTA ;  /* 0x0000000000007992 */ /* 0x0003ec0000008000 */
[----:B-1----:R-:W1:Y:S01]  /*4610*/  FENCE.VIEW.ASYNC.S ;  /* 0x00000000000073c6 */ /* 0x002e620000000000 */
[----:B----4-:R-:W-:Y:S11]  /*4620*/  LOP3.LUT P0, RZ, R10, 0x1, RZ, 0xc0, !PT ;  /* 0x000000010aff7812 */ /* 0x010ff6000780c0ff */
[----:B------:R-:W-:Y:S02]  /*4630*/  @!UPT UIADD3 URZ, UPT, UPT, URZ, URZ, URZ ;  /* 0x000000fffffff290 */ /* 0x000fe4000fffe0ff */
[----:B-1----:R-:W-:Y:S01]  /*4640*/  VOTEU.ANY UP1, P0 ;  /* 0x0000000000ff7886 */ /* 0x002fe20000020100 */
[----:B------:R-:W-:Y:S11]  /*4650*/  PLOP3.LUT P0, PT, PT, PT, UP1, 0x80, 0x8 ;  /* 0x000000000008781c */ /* 0x000ff60003f0f018 */
[----:B------:R-:W-:Y:S02]  /*4660*/  @!UPT UIADD3 URZ, UPT, UPT, URZ, URZ, URZ ;  /* 0x000000fffffff290 */ /* 0x000fe4000fffe0ff */
[----:B--2---:R-:W-:Y:S02]  /*4670*/  @P0 SHF.R.U32.HI R0, RZ, 0x10, R9 ;  /* 0x00000010ff000819 */ /* 0x004fe40000011609 */
[----:B------:R-:W-:Y:S02]  /*4680*/  @P0 MOV R6, R8 ;  /* 0x0000000800060202 */ /* 0x000fe40000000f00 */
[----:B------:R-:W-:Y:S01]  /*4690*/  @P0 R2UR UR4, R0 ;  /* 0x00000000000402ca */ /* 0x000fe200000e0000 */
[----:B------:R-:W-:Y:S01]  /*46a0*/  VIADD R0, R7, 0x60 ;  /* 0x0000006007007836 */ /* 0x000fe20000000000 */
[----:B------:R-:W-:Y:S02]  /*46b0*/  @P0 LOP3.LUT R8, R9, 0xffff, RZ, 0xc0, !PT ;  /* 0x0000ffff09080812 */ /* 0x000fe400078ec0ff */
[----:B------:R-:W-:Y:S02]  /*46c0*/  @P0 R2UR UR6, R6 ;  /* 0x00000000060602ca */ /* 0x000fe400000e0000 */
[----:B------:R-:W-:Y:S02]  /*46d0*/  PRMT R0, RZ, 0x654, R0 ;  /* 0x00000654ff007816 */ /* 0x000fe40000000000 */
[----:B------:R-:W-:Y:S02]  /*46e0*/  @P0 R2UR UR5, R8 ;  /* 0x00000000080502ca */ /* 0x000fe400000e0000 */
[----:B------:R1:W-:Y:S03]  /*46f0*/  SYNCS.ARRIVE.TRANS64.RED.A1T0 RZ, [R0+URZ], RZ ;  /* 0x000000ff00ff79a7 */ /* 0x0003e600081004ff */
[----:B------:R-:W-:Y:S04]  /*4700*/  @UP1 UMOV UR24, UR4 ;  /* 0x0000000400181c82 */ /* 0x000fe80008000000 */
[----:B------:R-:W-:Y:S04]  /*4710*/  @UP1 UMOV UR13, UR6 ;  /* 0x00000006000d1c82 */ /* 0x000fe80008000000 */
[----:B------:R-:W-:Y:S01]  /*4720*/  @UP1 UMOV UR7, UR5 ;  /* 0x0000000500071c82 */ /* 0x000fe20008000000 */
[----:B------:R-:W-:Y:S05]  /*4730*/  BRA.U !UP0, `(.L_x_86) ;  /* 0x0000000108a47547 */ /* 0x000fea000b800000 */
[----:B------:R-:W-:Y:S02]  /*4740*/  UIMAD.WIDE.U32 UR10, UR7, UR31, URZ ;  /* 0x0000001f070a72a5 */ /* 0x000fe4000f8e00ff */
[----:B------:R-:W-:Y:S02]  /*4750*/  UIMAD.WIDE.U32 UR18, UR13, UR28, URZ ;  /* 0x0000001c0d1272a5 */ /* 0x000fe4000f8e00ff */
[----:B------:R-:W-:Y:S02]  /*4760*/  USEL UR4, UR25, UR32, !UP5 ;  /* 0x0000002019047287 */ /* 0x000fe4000e800000 */
[----:B------:R-:W-:Y:S02]  /*4770*/  USEL UR8, UR26, UR33, !UP6 ;  /* 0x000000211a087287 */ /* 0x000fe4000f000000 */
[----:B------:R-:W-:Y:S02]  /*4780*/  UIMAD.WIDE.U32 UR20, UR4, UR14, URZ ;  /* 0x0000000e041472a5 */ /* 0x000fe4000f8e00ff */
[----:B------:R-:W-:Y:S01]  /*4790*/  UIMAD.WIDE.U32 UR22, UR8, UR14, URZ ;  /* 0x0000000e081672a5 */ /* 0x000fe2000f8e00ff */
[----:B------:R-:W-:Y:S02]  /*47a0*/  UMOV UR5, UR11 ;  /* 0x0000000b00057c82 */ /* 0x000fe40008000000 */
[----:B------:R-:W-:Y:S03]  /*47b0*/  USHF.R.U32.HI UR6, URZ, UR35, UR5 ;  /* 0x00000023ff067299 */ /* 0x000fe60008011605 */
[----:B------:R-:W-:Y:S01]  /*47c0*/  UMOV UR5, UR19 ;  /* 0x0000001300057c82 */ /* 0x000fe20008000000 */
[----:B------:R-:W-:Y:S02]  /*47d0*/  USEL UR6, UR7, UR6, !UP5 ;  /* 0x0000000607067287 */ /* 0x000fe4000e800000 */
[----:B------:R-:W-:Y:S02]  /*47e0*/  USHF.R.U32.HI UR9, URZ, UR29, UR5 ;  /* 0x0000001dff097299 */ /* 0x000fe40008011605 */
[----:B------:R-:W-:Y:S01]  /*47f0*/  UIMAD.WIDE.U32 UR10, UR6, UR14, URZ ;  /* 0x0000000e060a72a5 */ /* 0x000fe2000f8e00ff */
[----:B------:R-:W-:Y:S02]  /*4800*/  UMOV UR5, UR21 ;  /* 0x0000001500057c82 */ /* 0x000fe40008000000 */
[----:B------:R-:W-:Y:S03]  /*4810*/  @UP4 USHF.R.U32.HI UR4, URZ, UR15, UR5 ;  /* 0x0000000fff044299 */ /* 0x000fe60008011605 */
[----:B------:R-:W-:Y:S01]  /*4820*/  UMOV UR5, UR23 ;  /* 0x0000001700057c82 */ /* 0x000fe20008000000 */
[----:B------:R-:W-:Y:S02]  /*4830*/  UIMAD UR4, UR40, UR4, URZ ;  /* 0x00000004280472a4 */ /* 0x000fe4000f8e02ff */
[----:B------:R-:W-:Y:S02]  /*4840*/  @UP4 USHF.R.U32.HI UR8, URZ, UR15, UR5 ;  /* 0x0000000fff084299 */ /* 0x000fe40008011605 */
[----:B------:R-:W-:Y:S02]  /*4850*/  USEL UR5, UR13, UR9, !UP6 ;  /* 0x000000090d057287 */ /* 0x000fe4000f000000 */
[----:B------:R-:W-:Y:S02]  /*4860*/  UIMAD UR9, UR40, UR8, URZ ;  /* 0x00000008280972a4 */ /* 0x000fe4000f8e02ff */
[----:B------:R-:W-:Y:S03]  /*4870*/  UISETP.GE.AND UP0, UPT, UR6, UR4, UPT ;  /* 0x000000040600728c */ /* 0x000fe6000bf06270 */
[----:B------:R-:W-:Y:S01]  /*4880*/  UMOV UR4, UR11 ;  /* 0x0000000b00047c82 */ /* 0x000fe20008000000 */
[----:B------:R-:W-:Y:S02]  /*4890*/  UISETP.GE.OR UP0, UPT, UR5, UR9, UP0 ;  /* 0x000000090500728c */ /* 0x000fe40008706670 */
[----:B------:R-:W-:Y:S02]  /*48a0*/  USHF.R.U32.HI UR4, URZ, UR15, UR4 ;  /* 0x0000000fff047299 */ /* 0x000fe40008011604 */
[----:B------:R-:W-:Y:S02]  /*48b0*/  UIMAD.WIDE.U32 UR10, UR5, UR14, URZ ;  /* 0x0000000e050a72a5 */ /* 0x000fe4000f8e00ff */
[----:B------:R-:W-:Y:S04]  /*48c0*/  USEL UR12, UR6, UR4, !UP4 ;  /* 0x00000004060c7287 */ /* 0x000fe8000e000000 */
[----:B------:R-:W-:Y:S01]  /*48d0*/  UIADD3 UR9, UPT, UPT, -UR12, URZ, URZ ;  /* 0x000000ff0c097290 */ /* 0x000fe2000fffe1ff */
[----:B------:R-:W-:Y:S02]  /*48e0*/  @!UP0 UMOV UR4, UR11 ;  /* 0x0000000b00048c82 */ /* 0x000fe40008000000 */
[----:B------:R-:W-:Y:S02]  /*48f0*/  @!UP0 USHF.R.U32.HI UR4, URZ, UR15, UR4 ;  /* 0x0000000fff048299 */ /* 0x000fe40008011604 */
[----:B------:R-:W-:Y:S02]  /*4900*/  UIMAD UR9, UR40, UR9, UR6 ;  /* 0x00000009280972a4 */ /* 0x000fe4000f8e0206 */
[----:B------:R-:W-:Y:S04]  /*4910*/  @!UP0 USEL UR4, UR5, UR4, !UP4 ;  /* 0x0000000405048287 */ /* 0x000fe8000e000000 */
[----:B------:R-:W-:Y:S02]  /*4920*/  @!UP0 UIMAD UR9, UR8, UR9, UR4 ;  /* 0x00000009080982a4 */ /* 0x000fe4000f8e0204 */
[----:B------:R-:W-:Y:S02]  /*4930*/  @!UP0 UIADD3 UR10, UPT, UPT, UR12, -UR4, URZ ;  /* 0x800000040c0a8290 */ /* 0x000fe4000fffe0ff */
[----:B------:R-:W-:Y:S02]  /*4940*/  UIADD3 UR4, UPT, UPT, -UR5, URZ, URZ ;  /* 0x000000ff05047290 */ /* 0x000fe4000fffe1ff */
[----:B------:R-:W-:Y:S02]  /*4950*/  UIADD3 UR8, UPT, UPT, -UR6, URZ, URZ ;  /* 0x000000ff06087290 */ /* 0x000fe4000fffe1ff */
[----:B------:R-:W-:Y:S02]  /*4960*/  @!UP0 UIMAD UR6, UR10, UR40, UR5 ;  /* 0x000000280a0682a4 */ /* 0x000fe4000f8e0205 */
[----:B------:R-:W-:Y:S02]  /*4970*/  UIMAD UR13, UR16, UR4, UR13 ;  /* 0x00000004100d72a4 */ /* 0x000fe4000f8e020d */
[----:B------:R-:W-:Y:S01]  /*4980*/  UIMAD UR7, UR30, UR8, UR7 ;  /* 0x000000081e0772a4 */ /* 0x000fe2000f8e0207 */
[----:B------:R-:W-:Y:S02]  /*4990*/  @!UP0 UMOV UR5, UR9 ;  /* 0x0000000900058c82 */ /* 0x000fe40008000000 */
[----:B------:R-:W-:Y:S02]  /*49a0*/  UIMAD UR13, UR5, UR16, UR13 ;  /* 0x00000010050d72a4 */ /* 0x000fe4000f8e020d */
[----:B------:R-:W-:Y:S11]  /*49b0*/  UIMAD UR7, UR6, UR30, UR7 ;  /* 0x0000001e060772a4 */ /* 0x000ff6000f8e0207 */
[----:B------:R-:W-:Y:S01]  /*49c0*/  @!UPT UIADD3 URZ, UPT, UPT, URZ, URZ, URZ ;  /* 0x000000fffffff290 */ /* 0x000fe2000fffe0ff */
.L_x_86:
[----:B------:R-:W2:Y:S01]  /*49d0*/  @!UP2 LDCU.128 UR20, c[0x0][0xb10] ;  /* 0x00016200ff14a7ac */ /* 0x000ea20008000c00 */
[C---:B---3--:R-:W-:Y:S02]  /*49e0*/  ISETP.NE.U32.AND P1, PT, R4.reuse, RZ, PT ;  /* 0x000000ff0400720c */ /* 0x048fe40003f25070 */
[----:B------:R-:W-:Y:S02]  /*49f0*/  ISETP.NE.U32.AND P0, PT, R4, RZ, PT ;  /* 0x000000ff0400720c */ /* 0x000fe40003f05070 */
[C---:B------:R-:W-:Y:S02]  /*4a00*/  ISETP.NE.AND.EX P1, PT, R5.reuse, RZ, PT, P1 ;  /* 0x000000ff0500720c */ /* 0x040fe40003f25310 */
[----:B------:R-:W-:Y:S01]  /*4a10*/  ISETP.NE.AND.EX P0, PT, R5, RZ, PT, P0 ;  /* 0x000000ff0500720c */ /* 0x000fe20003f05300 */
[----:B------:R-:W3:Y:S01]  /*4a20*/  @!UP2 LDCU UR5, c[0x0][0xb0c] ;  /* 0x00016180ff05a7ac */ /* 0x000ee20008000800 */
[----:B------:R-:W-:Y:S01]  /*4a30*/  SHF.L.U32 R6, R15, 0x1f, RZ ;  /* 0x0000001f0f067819 */ /* 0x000fe200000006ff */
[----:B--2---:R-:W-:Y:S07]  /*4a40*/  UIMAD.WIDE.U32 UR8, UR13, UR20, URZ ;  /* 0x000000140d0872a5 */ /* 0x004fee000f8e00ff */
[----:B------:R-:W-:Y:S01]  /*4a50*/  @!UP2 UMOV UR4, UR9 ;  /* 0x000000090004ac82 */ /* 0x000fe20008000000 */
[----:B---3--:R-:W-:Y:S02]  /*4a60*/  @!UP2 UISETP.NE.AND UP0, UPT, UR5, 0x1, UPT ;  /* 0x000000010500a88c */ /* 0x008fe4000bf05270 */
[----:B------:R-:W-:Y:S02]  /*4a70*/  @!UP2 USHF.R.U32.HI UR4, URZ, UR21, UR4 ;  /* 0x00000015ff04a299 */ /* 0x000fe40008011604 */
[----:B------:R-:W-:Y:S02]  /*4a80*/  UIMAD.WIDE.U32 UR8, UR7, UR23, URZ ;  /* 0x00000017070872a5 */ /* 0x000fe4000f8e00ff */
[----:B------:R-:W-:Y:S02]  /*4a90*/  @!UP2 USEL UR10, UR13, UR4, !UP0 ;  /* 0x000000040d0aa287 */ /* 0x000fe4000c000000 */
[----:B------:R-:W-:Y:S03]  /*4aa0*/  @!UP2 UISETP.NE.AND UP0, UPT, UR22, 0x1, UPT ;  /* 0x000000011600a88c */ /* 0x000fe6000bf05270 */
[----:B------:R-:W-:Y:S02]  /*4ab0*/  @!UP2 UMOV UR6, UR9 ;  /* 0x000000090006ac82 */ /* 0x000fe40008000000 */
[----:B------:R-:W2:Y:S02]  /*4ac0*/  @!UP2 LDCU UR4, c[0x0][0xb20] ;  /* 0x00016400ff04a7ac */ /* 0x000ea40008000800 */
[----:B--2---:R-:W-:Y:S04]  /*4ad0*/  @!UP2 USHF.R.U32.HI UR6, URZ, UR4, UR6 ;  /* 0x00000004ff06a299 */ /* 0x004fe80008011606 */
[----:B------:R-:W-:Y:S04]  /*4ae0*/  @!UP2 USEL UR6, UR7, UR6, !UP0 ;  /* 0x000000060706a287 */ /* 0x000fe8000c000000 */
[----:B------:R-:W-:Y:S02]  /*4af0*/  @!UP2 UIADD3 UR4, UPT, UPT, -UR10, UR6, URZ ;  /* 0x000000060a04a290 */ /* 0x000fe4000fffe1ff */
[----:B------:R-:W-:Y:S02]  /*4b00*/  @!UP2 UIADD3 UR6, UPT, UPT, UR10, -UR6, URZ ;  /* 0x800000060a06a290 */ /* 0x000fe4000fffe0ff */
[----:B------:R-:W-:Y:S02]  /*4b10*/  @!UP2 UIMAD UR13, UR4, UR5, UR13 ;  /* 0x00000005040da2a4 */ /* 0x000fe4000f8e020d */
[----:B------:R-:W-:Y:S01]  /*4b20*/  @!UP2 UIMAD UR7, UR6, UR22, UR7 ;  /* 0x000000160607a2a4 */ /* 0x000fe2000f8e0207 */
[----:B------:R-:W-:Y:S11]  /*4b30*/  BRA.U UP3, `(.L_x_87) ;  /* 0x0000000103107547 */ /* 0x000ff6000b800000 */
[----:B------:R-:W-:Y:S04]  /*4b40*/  MOV R7, UR34 ;  /* 0x0000002200077c02 */ /* 0x000fe80008000f00 */
[----:B------:R-:W-:Y:S04]  /*4b50*/  SHF.L.U32 R7, R7, 0x1f, RZ ;  /* 0x0000001f07077819 */ /* 0x000fe800000006ff */
[----:B------:R-:W2:Y:S02]  /*4b60*/  SYNCS.PHASECHK.TRANS64.TRYWAIT P2, [UR17+0x48], R7 ;  /* 0x00004807ff0075a7 */ /* 0x000ea40008041111 */
[----:B--2---:R-:W-:Y:S05]  /*4b70*/  @!P2 BRA `(.L_x_88) ;  /* 0x000000280068a947 */ /* 0x004fea0003800000 */
.L_x_87:
[----:B------:R-:W-:Y:S05]  /*4b80*/  @!P1 BRA `(.L_x_89) ;  /* 0x0000000000309947 */ /* 0x000fea0003800000 */
[----:B------:R-:W-:Y:S01]  /*4b90*/  ISETP.NE.U32.AND P1, PT, R2, RZ, PT ;  /* 0x000000ff0200720c */ /* 0x000fe20003f25070 */
[----:B------:R-:W2:Y:S01]  /*4ba0*/  LDCU.64 UR4, c[0x0][0x358] ;  /* 0x00006b00ff0477ac */ /* 0x000ea20008000a00 */
[----:B------:R-:W-:Y:S02]  /*4bb0*/  IMAD.MOV.U32 R80, RZ, RZ, 0x1 ;  /* 0x00000001ff507424 */ /* 0x000fe400078e00ff */
[----:B------:R-:W-:Y:S11]  /*4bc0*/  ISETP.NE.AND.EX P1, PT, R3, RZ, PT, P1 ;  /* 0x000000ff0300720c */ /* 0x000ff60003f25310 */
[----:B------:R-:W-:Y:S02]  /*4bd0*/  @!UPT UIADD3 URZ, UPT, UPT, URZ, URZ, URZ ;  /* 0x000000fffffff290 */ /* 0x000fe4000fffe0ff */
[----:B------:R-:W3:Y:S01]  /*4be0*/  @P1 LDC.64 R8, c[0x0][0x888] ;  /* 0x00022200ff081b82 */ /* 0x000ee20000000a00 */
[----:B-1----:R-:W-:Y:S04]  /*4bf0*/  @P1 IMAD R0, R4, UR36, RZ ;  /* 0x0000002404001c24 */ /* 0x002fe8000f8e02ff */
[----:B---3--:R-:W-:Y:S04]  /*4c00*/  @P1 IMAD.WIDE R8, R0, 0x4, R8 ;  /* 0x0000000400081825 */ /* 0x008fe800078e0208 */
[----:B------:R-:W-:Y:S01]  /*4c10*/  HFMA2 R0, -RZ, RZ, 0, 5.9604644775390625e-08 ;  /* 0x00000001ff007431 */ /* 0x000fe200000001ff */
[----:B--2--5:R2:W5:Y:S04]  /*4c20*/  @P1 LDG.E R39, desc[UR4][R8.64] ;  /* 0x0000000408271981 */ /* 0x024568000c1e1900 */
[----:B------:R-:W-:Y:S01]  /*4c30*/  @!P1 PRMT R80, R0, 0x7610, R80 ;  /* 0x0000761000509816 */ /* 0x000fe20000000050 */
[----:B--2---:R-:W3:Y:S06]  /*4c40*/  @!P1 LDC R39, c[0x0][0x880] ;  /* 0x00022000ff279b82 */ /* 0x004eec0000000800 */
.L_x_89:
[----:B---3-5:R-:W-:Y:S01]  /*4c50*/  @!P0 FSETP.EQ.AND P1, PT, R39, RZ, PT ;  /* 0x000000ff2700820b */ /* 0x028fe20003f22000 */
[----:B------:R-:W-:Y:S01]  /*4c60*/  @!UPT UIADD3 URZ, UPT, UPT, URZ, URZ, URZ ;  /* 0x000000fffffff290 */ /* 0x000fe2000fffe0ff */
[----:B------:R-:W-:Y:S11]  /*4c70*/  @!P0 BRA `(.L_x_90) ;  /* 0x0000000000188947 */ /* 0x000ff60003800000 */
[----:B------:R-:W-:Y:S02]  /*4c80*/  LOP3.LUT P0, RZ, R80, 0xff, RZ, 0xc0, !PT ;  /* 0x000000ff50ff7812 */ /* 0x000fe4000780c0ff */
[----:B------:R-:W-:Y:S04]  /*4c90*/  ISETP.NE.U32.AND P1, PT, R2, RZ, PT ;  /* 0x000000ff0200720c */ /* 0x000fe80003f25070 */
[----:B------:R-:W-:Y:S04]  /*4ca0*/  ISETP.NE.AND.EX P1, PT, R3, RZ, PT, P1 ;  /* 0x000000ff0300720c */ /* 0x000fe80003f25310 */
[----:B------:R-:W-:Y:S03]  /*4cb0*/  PLOP3.LUT P1, PT, P1, PT, PT, 0x8, 0x80 ;  /* 0x000000000080781c */ /* 0x000fe60000f2e170 */
[----:B------:R-:W-:Y:S11]  /*4cc0*/  @P0 FSETP.EQ.AND P1, PT, R39, RZ, PT ;  /* 0x000000ff2700020b */ /* 0x000ff60003f22000 */
[----:B------:R-:W-:Y:S02]  /*4cd0*/  @!UPT UIADD3 URZ, UPT, UPT, URZ, URZ, URZ ;  /* 0x000000fffffff290 */ /* 0x000fe4000fffe0ff */
.L_x_90:
[----:B------:R-:W2:Y:S01]  /*4ce0*/  SYNCS.PHASECHK.TRANS64.TRYWAIT P0, [UR17+0x38], R6 ;  /* 0x00003806ff0075a7 */ /* 0x000ea20008001111 */
[----:B------:R-:W-:Y:S02]  /*4cf0*/  ELECT P2, URZ, PT ;  /* 0x0000000000ff782f */ /* 0x000fe40003840000 */
[----:B------:R-:W-:Y:S01]  /*4d00*/  IADD3 R14, PT, PT, R14, 0x1, RZ ;  /* 0x000000010e0e7810 */ /* 0x000fe20007ffe0ff */
[----:B--2---:R-:W-:Y:S10]  /*4d10*/  @!P0 BRA `(.L_x_91) ;  /* 0x0000002800188947 */ /* 0x004ff40003800000 */
.L_x_143:
[----:B------:R-:W-:Y:S01]  /*4d20*/  PLOP3.LUT P1, PT, P1, P2, PT, 0xf2, 0x2f ;  /* 0x00000000002f781c */ /* 0x000fe20000f25e72 */
[----:B------:R-:W-:Y:S01]  /*4d30*/  UMOV UR18, 0x0 ;  /* 0x0000000000127882 */ /* 0x000fe20000000000 */
[----:B------:R-:W-:Y:S01]  /*4d40*/  UMOV UR19, 0x10000000 ;  /* 0x1000000000137882 */ /* 0x000fe20000000000 */
[----:B------:R-:W-:Y:S01]  /*4d50*/  UMOV UR12, UR36 ;  /* 0x00000024000c7c82 */ /* 0x000fe20008000000 */
[----:B------:R-:W-:Y:S01]  /*4d60*/  LOP3.LUT R15, R15, 0x1, RZ, 0x3c, !PT ;  /* 0x000000010f0f7812 */ /* 0x000fe200078e3cff */
[----:B------:R-:W-:Y:S01]  /*4d70*/  UPLOP3.LUT UP3, UPT, UPT, UPT, UPT, 0x80, 0x8 ;  /* 0x000000000008789c */ /* 0x000fe20003f6f070 */
[----:B------:R-:W-:Y:S07]  /*4d80*/  UMOV UR36, UR24 ;  /* 0x0000001800247c82 */ /* 0x000fee0008000000 */
[----:B-1----:R-:W-:Y:S01]  /*4d90*/  @!P1 IADD3 R6, P0, PT, R16, 0x580, RZ ;  /* 0x0000058010069810 */ /* 0x002fe20007f1e0ff */
[----:B------:R-:W-:Y:S03]  /*4da0*/  VOTEU.ALL UP0, P1 ;  /* 0x0000000000ff7886 */ /* 0x000fe60000800000 */
[----:B------:R-:W-:Y:S01]  /*4db0*/  @!P1 R2UR UR5, R6 ;  /* 0x00000000060592ca */ /* 0x000fe200000e0000 */
[----:B------:R-:W-:Y:S01]  /*4dc0*/  @!P1 IMAD.X R0, RZ, RZ, R17, P0 ;  /* 0x000000ffff009224 */ /* 0x000fe200000e0611 */
[----:B------:R-:W-:Y:S01]  /*4dd0*/  @!UP0 USHF.L.U32 UR10, UR45, 0x6, URZ ;  /* 0x000000062d0a8899 */ /* 0x000fe200080006ff */
[----:B------:R-:W-:Y:S01]  /*4de0*/  ISETP.NE.AND P0, PT, R14, 0x2, PT ;  /* 0x000000020e00780c */ /* 0x000fe20003f05270 */
[----:B------:R-:W-:Y:S02]  /*4df0*/  @!UP0 USHF.L.U32 UR11, UR46, 0x6, URZ ;  /* 0x000000062e0b8899 */ /* 0x000fe400080006ff */
[----:B------:R-:W-:Y:S01]  /*4e00*/  @!P1 R2UR UR4, R0 ;  /* 0x00000000000492ca */ /* 0x000fe200000e0000 */
[----:B------:R-:W-:Y:S01]  /*4e10*/  @!UP0 UIADD3 UR8, UPT, UPT, UR17, 0x200, URZ ;  /* 0x0000020011088890 */ /* 0x000fe2000fffe0ff */
[----:B------:R-:W-:Y:S01]  /*4e20*/  SEL R0, RZ, 0x1, P0 ;  /* 0x00000001ff007807 */ /* 0x000fe20000000000 */
[----:B------:R-:W-:Y:S01]  /*4e30*/  @!UP0 UIADD3 UR9, UPT, UPT, UR17, 0x30, URZ ;  /* 0x0000003011098890 */ /* 0x000fe2000fffe0ff */
[----:B------:R-:W-:Y:S01]  /*4e40*/  SEL R14, R14, RZ, P0 ;  /* 0x000000ff0e0e7207 */ /* 0x000fe20000000000 */
[----:B------:R-:W-:Y:S01]  /*4e50*/  VOTEU.ALL UP0, P1 ;  /* 0x0000000000ff7886 */ /* 0x000fe20000800000 */
[----:B------:R-:W-:Y:S01]  /*4e60*/  LOP3.LUT R13, R13, R0, RZ, 0x3c, !PT ;  /* 0x000000000d0d7212 */ /* 0x000fe200078e3cff */
[----:B------:R-:W-:Y:S01]  /*4e70*/  IMAD.U32 R6, RZ, RZ, UR5 ;  /* 0x00000005ff067e24 */ /* 0x000fe2000f8e00ff */
[----:B------:R-:W-:Y:S02]  /*4e80*/  UIADD3 UR45, UPT, UPT, UR7, UR55, URZ ;  /* 0x00000037072d7290 */ /* 0x000fe4000fffe0ff */
[----:B------:R-:W-:Y:S03]  /*4e90*/  UIADD3 UR46, UPT, UPT, UR13, UR58, URZ ;  /* 0x0000003a0d2e7290 */ /* 0x000fe6000fffe0ff */
[----:B------:R-:W-:Y:S01]  /*4ea0*/  IMAD.U32 R7, RZ, RZ, UR4 ;  /* 0x00000004ff077e24 */ /* 0x000fe2000f8e00ff */
[----:B------:R-:W-:Y:S04]  /*4eb0*/  @!P1 R2UR UR4, R6 ;  /* 0x00000000060492ca */ /* 0x000fe800000e0000 */
[----:B------:R-:W-:Y:S11]  /*4ec0*/  @!P1 R2UR UR5, R7 ;  /* 0x00000000070592ca */ /* 0x000ff600000e0000 */
[----:B------:R-:W-:Y:S02]  /*4ed0*/  @!UPT UIADD3 URZ, UPT, UPT, URZ, URZ, URZ ;  /* 0x000000fffffff290 */ /* 0x000fe4000fffe0ff */
[----:B------:R2:W-:Y:S01]  /*4ee0*/  @!UP0 UTMALDG.3D [UR8], [UR4], desc[UR18] ;  /* 0x00001208040085b4 */ /* 0x0005e20008011000 */
[----:B------:R2:W-:Y:S01]  /*4ef0*/  @!P1 SYNCS.ARRIVE.TRANS64.RED.A0TR RZ, [UR17+0x30], R12 ;  /* 0x0000300cffff99a7 */ /* 0x0005e20008300411 */
[----:B------:R-:W-:Y:S01]  /*4f00*/  SYNCS.ARRIVE.TRANS64.RED.A1T0 RZ, [UR27], RZ ;  /* 0x000000ffffff79a7 */ /* 0x000fe2000810041b */
[----:B------:R-:W-:Y:S05]  /*4f10*/  BRA.U UP1, `(.L_x_92) ;  /* 0xfffffff5018c7547 */ /* 0x000fea000b83ffff */
[----:B------:R-:W-:Y:S07]  /*4f20*/  MOV R0, UR17 ;  /* 0x0000001100007c02 */ /* 0x000fee0008000f00 */
.L_x_93:
[----:B-1----:R-:W-:-:S04]  /*4f30*/  SHF.L.U32 R2, R15, 0x1f, RZ ;  /* 0x0000001f0f027819 */ /* 0x002fc800000006ff */
[----:B------:R1:W3:Y:S03]  /*4f40*/  SYNCS.PHASECHK.TRANS64.TRYWAIT P0, [R0+URZ+0x38], R2 ;  /* 0x00003802000075a7 */ /* 0x0002e600080011ff */
[----:B---3--:R-:W-:Y:S05]  /*4f50*/  @!P0 NANOSLEEP.SYNCS 0x989680 ;  /* 0x009896800000895d */ /* 0x008fea0003900000 */
[----:B------:R-:W3:Y:S02]  /*4f60*/  @!P0 SYNCS.PHASECHK.TRANS64 P0, [R0+URZ+0x38], R2 ;  /* 0x00003802000085a7 */ /* 0x000ee400080010ff */
[----:B--23--:R-:W-:Y:S05]  /*4f70*/  @P0 EXIT ;  /* 0x000000000000094d */ /* 0x00cfea0003800000 */
[----:B------:R-:W-:Y:S05]  /*4f80*/  BRA `(.L_x_93) ;  /* 0xfffffffc00e87947 */ /* 0x000fea000383ffff */
.L_x_84:
[----:B------:R-:W-:-:S06]  /*4f90*/  UISETP.GE.AND UP0, UPT, UR13, 0x4, UPT ;  /* 0x000000040d00788c */ /* 0x000fcc000bf06270 */
[----:B------:R-:W-:-:S13]  /*4fa0*/  PLOP3.LUT P0, PT, PT, PT, UP0, 0x80, 0x8 ;  /* 0x000000000008781c */ /* 0x000fda0003f0f008 */
[----:B------:R-:W-:Y:S05]  /*4fb0*/  @!P0 EXIT ;  /* 0x000000000000894d */ /* 0x000fea0003800000 */
[----:B------:R-:W1:Y:S08]  /*4fc0*/  S2UR UR4, SR_CgaCtaId ;  /* 0x00000000000479c3 */ /* 0x000e700000008800 */
[----:B------:R-:W-:Y:S01]  /*4fd0*/  BAR.SYNC.DEFER_BLOCKING 0x6, 0xa0 ;  /* 0x0182800000007b1d */ /* 0x000fe20000010000 */
[----:B------:R-:W-:Y:S01]  /*4fe0*/  IMAD.SHL.U32 R6, R69, 0x40, RZ ;  /* 0x0000004045067824 */ /* 0x000fe200078e00ff */
[----:B------:R-:W-:Y:S01]  /*4ff0*/  SHF.R.U32.HI R7, RZ, 0x1, R69 ;  /* 0x00000001ff077819 */ /* 0x000fe20000011645 */
[----:B------:R-:W-:Y:S01]  /*5000*/  IMAD.SHL.U32 R3, R81, 0x800, RZ ;  /* 0x0000080051037824 */ /* 0x000fe200078e00ff */
[----:B------:R-:W-:Y:S01]  /*5010*/  CS2R R84, SRZ ;  /* 0x0000000000547805 */ /* 0x000fe2000001ff00 */
[C---:B------:R-:W-:Y:S01]  /*5020*/  IMAD.U32 R37, R69.reuse, 0x10000, RZ ;  /* 0x0001000045257824 */ /* 0x040fe200078e00ff */
[----:B------:R-:W-:Y:S01]  /*5030*/  UMOV UR44, 0x400 ;  /* 0x00000400002c7882 */ /* 0x000fe20000000000 */
[C---:B------:R-:W-:Y:S01]  /*5040*/  LOP3.LUT R2, R6.reuse, 0x180, RZ, 0xc0, !PT ;  /* 0x0000018006027812 */ /* 0x040fe200078ec0ff */
[----:B------:R-:W2:Y:S01]  /*5050*/  LDC.64 R74, c[0x0][0x888] ;  /* 0x00022200ff4a7b82 */ /* 0x000ea20000000a00 */
[----:B------:R-:W-:Y:S01]  /*5060*/  LOP3.LUT R6, R6, 0x640, RZ, 0xc0, !PT ;  /* 0x0000064006067812 */ /* 0x000fe200078ec0ff */
[----:B------:R-:W-:Y:S01]  /*5070*/  IMAD.MOV.U32 R36, RZ, RZ, RZ ;  /* 0x000000ffff247224 */ /* 0x000fe200078e00ff */
[----:B------:R-:W-:Y:S01]  /*5080*/  LOP3.LUT R7, R2, 0x20, R7, 0xf8, !PT ;  /* 0x0000002002077812 */ /* 0x000fe200078ef807 */
[----:B------:R-:W-:Y:S01]  /*5090*/  IMAD.SHL.U32 R2, R69, 0x8, RZ ;  /* 0x0000000845027824 */ /* 0x000fe200078e00ff */
[----:B------:R-:W-:Y:S01]  /*50a0*/  LOP3.LUT R3, R6, 0x800, R3, 0xf8, !PT ;  /* 0x0000080006037812 */ /* 0x000fe200078ef803 */
[----:B------:R-:W-:Y:S01]  /*50b0*/  IMAD.MOV.U32 R86, RZ, RZ, RZ ;  /* 0x000000ffff567224 */ /* 0x000fe200078e00ff */
[----:B------:R-:W3:Y:S01]  /*50c0*/  LDCU UR53, c[0x0][0x370] ;  /* 0x00006e00ff3577ac */ /* 0x000ee20008000800 */
[----:B------:R-:W4:Y:S01]  /*50d0*/  LDC.64 R76, c[0x0][0x890] ;  /* 0x00022400ff4c7b82 */ /* 0x000f220000000a00 */
[----:B------:R-:W-:Y:S01]  /*50e0*/  LOP3.LUT R2, R7, 0x30, R2, 0x78, !PT ;  /* 0x0000003007027812 */ /* 0x000fe200078e7802 */
[----:B------:R-:W-:Y:S01]  /*50f0*/  IMAD.MOV.U32 R83, RZ, RZ, RZ ;  /* 0x000000ffff537224 */ /* 0x000fe200078e00ff */
[----:B------:R-:W2:Y:S02]  /*5100*/  LDCU.64 UR62, c[0x0][0x348] ;  /* 0x00006900ff3e77ac */ /* 0x000ea40008000a00 */
[----:B------:R-:W-:Y:S01]  /*5110*/  LOP3.LUT R79, R3, R2, RZ, 0xfc, !PT ;  /* 0x00000002034f7212 */ /* 0x000fe200078efcff */
[----:B------:R-:W-:Y:S01]  /*5120*/  IMAD.SHL.U32 R3, R81, 0x200000, RZ ;  /* 0x0020000051037824 */ /* 0x000fe200078e00ff */
[----:B-1----:R-:W-:Y:S01]  /*5130*/  ULEA UR44, UR4, UR44, 0x18 ;  /* 0x0000002c042c7291 */ /* 0x002fe2000f8ec0ff */
[----:B------:R-:W1:Y:S01]  /*5140*/  LDC.64 R72, c[0x0][0x8b0] ;  /* 0x00022c00ff487b82 */ /* 0x000e620000000a00 */
[----:B------:R-:W-:Y:S01]  /*5150*/  IMAD.SHL.U32 R2, R69, 0x10, RZ ;  /* 0x0000001045027824 */ /* 0x000fe200078e00ff */
[----:B------:R-:W1:Y:S01]  /*5160*/  LDCU UR41, c[0x0][0xb0c] ;  /* 0x00016180ff2977ac */ /* 0x000e620008000800 */
[----:B------:R-:W-:-:S02]  /*5170*/  LOP3.LUT R3, R3, 0x200000, RZ, 0xc0, !PT ;  /* 0x0020000003037812 */ /* 0x000fc400078ec0ff */
[----:B------:R-:W-:Y:S01]  /*5180*/  VIADD R78, R79, UR44 ;  /* 0x0000002c4f4e7c36 */ /* 0x000fe20008000000 */
[----:B------:R-:W-:Y:S01]  /*5190*/  UIADD3 UR4, UPT, UPT, UR44, 0x1200, URZ ;  /* 0x000012002c047890 */ /* 0x000fe2000fffe0ff */
[----:B------:R-:W-:Y:S01]  /*51a0*/  LOP3.LUT R37, R3, 0x400000, R37, 0xf8, !PT ;  /* 0x0040000003257812 */ /* 0x000fe200078ef825 */
[----:B------:R-:W3:Y:S01]  /*51b0*/  LDS R0, [UR44+0x100] ;  /* 0x0001002cff007984 */ /* 0x000ee20008000800 */
[----:B------:R-:W1:Y:S01]  /*51c0*/  LDC.64 R70, c[0x0][0x8a8] ;  /* 0x00022a00ff467b82 */ /* 0x000e620000000a00 */
[----:B------:R-:W-:Y:S01]  /*51d0*/  LOP3.LUT R2, R2, 0x20, RZ, 0xc0, !PT ;  /* 0x0000002002027812 */ /* 0x000fe200078ec0ff */
[----:B------:R-:W1:Y:S01]  /*51e0*/  LDCU UR61, c[0x0][0xb20] ;  /* 0x00016400ff3d77ac */ /* 0x000e620008000800 */
[----:B------:R-:W-:Y:S02]  /*51f0*/  IMAD.U32 R87, RZ, RZ, UR4 ;  /* 0x00000004ff577e24 */ /* 0x000fe4000f8e00ff */
[----:B------:R-:W-:Y:S01]  /*5200*/  IADD3 R78, PT, PT, -R2, 0x200, R78 ;  /* 0x00000200024e7810 */ /* 0x000fe20007ffe14e */
[----:B------:R-:W1:Y:S01]  /*5210*/  LDCU UR39, c[0x0][0xb30] ;  /* 0x00016600ff2777ac */ /* 0x000e620008000800 */
[----:B------:R-:W1:Y:S01]  /*5220*/  LDCU.64 UR56, c[0x0][0x888] ;  /* 0x00011100ff3877ac */ /* 0x000e620008000a00 */
[----:B------:R-:W1:Y:S01]  /*5230*/  LDCU.64 UR42, c[0x0][0xb28] ;  /* 0x00016500ff2a77ac */ /* 0x000e620008000a00 */
[----:B------:R-:W1:Y:S01]  /*5240*/  LDCU.128 UR48, c[0x0][0xb10] ;  /* 0x00016200ff3077ac */ /* 0x000e620008000c00 */
[----:B------:R-:W1:Y:S01]  /*5250*/  LDCU UR52, c[0x0][0x374] ;  /* 0x00006e80ff3477ac */ /* 0x000e620008000800 */
[----:B------:R-:W-:Y:S01]  /*5260*/  UIADD3 UR59, UPT, UPT, UR44, 0x200, URZ ;  /* 0x000002002c3b7890 */ /* 0x000fe2000fffe0ff */
[----:B--234-:R-:W-:-:S11]  /*5270*/  IMAD.IADD R37, R0, 0x1, R37 ;  /* 0x0000000100257824 */ /* 0x01cfd600078e0225 */
.L_x_111:
[----:B------:R-:W-:Y:S02]  /*5280*/  LEA R3, R83, UR44, 0x3 ;  /* 0x0000002c53037c11 */ /* 0x000fe4000f8e18ff */
[----:B------:R-:W-:Y:S02]  /*5290*/  SHF.L.U32 R0, R85, 0x1f, RZ ;  /* 0x0000001f55007819 */ /* 0x000fe400000006ff */
[----:B-1----:R-:W-:Y:S02]  /*52a0*/  LEA R4, R83, UR44, 0x4 ;  /* 0x0000002c53047c11 */ /* 0x002fe4000f8e20ff */
[----:B------:R-:W2:Y:S02]  /*52b0*/  SYNCS.PHASECHK.TRANS64.TRYWAIT P0, [R3+URZ+0x50], R0 ;  /* 0x00005000030075a7 */ /* 0x000ea400080011ff */
[----:B--2---:R-:W-:Y:S05]  /*52c0*/  @!P0 BRA `(.L_x_94) ;  /* 0x0000002000c48947 */ /* 0x004fea0003800000 */
.L_x_144:
[----:B------:R-:W3:Y:S01]  /*52d0*/  LDS.128 R4, [R4+0xe0] ;  /* 0x0000e00004047984 */ /* 0x000ee20000000c00 */
[----:B------:R-:W-:Y:S01]  /*52e0*/  UISETP.GE.AND UP0, UPT, UR40, 0x1, UPT ;  /* 0x000000012800788c */ /* 0x000fe2000bf06270 */
[----:B------:R-:W-:Y:S01]  /*52f0*/  @!PT LDS RZ, [RZ] ;  /* 0x00000000fffff984 */ /* 0x000fe20000000800 */
[----:B------:R-:W-:Y:S01]  /*5300*/  @!PT LDS RZ, [RZ] ;  /* 0x00000000fffff984 */ /* 0x000fe20000000800 */
[----:B------:R-:W-:Y:S01]  /*5310*/  @!PT LDS RZ, [RZ] ;  /* 0x00000000fffff984 */ /* 0x000fe20000000800 */
[----:B------:R-:W-:Y:S01]  /*5320*/  @!PT LDS RZ, [RZ] ;  /* 0x00000000fffff984 */ /* 0x000fe20000000800 */
[----:B------:R4:W-:Y:S06]  /*5330*/  MEMBAR.ALL.CTA ;  /* 0x0000000000007992 */ /* 0x0009ec0000008000 */
[----:B----4-:R-:W4:Y:S01]  /*5340*/  FENCE.VIEW.ASYNC.S ;  /* 0x00000000000073c6 */ /* 0x010f220000000000 */
[----:B---3--:R-:W-:Y:S11]  /*5350*/  LOP3.LUT P0, RZ, R6, 0x1, RZ, 0xc0, !PT ;  /* 0x0000000106ff7812 */ /* 0x008ff6000780c0ff */
[----:B------:R-:W-:Y:S02]  /*5360*/  @!UPT UIADD3 URZ, UPT, UPT, URZ, URZ, URZ ;  /* 0x000000fffffff290 */ /* 0x000fe4000fffe0ff */
[----:B----4-:R-:W-:Y:S01]  /*5370*/  VOTEU.ANY UP1, P0 ;  /* 0x0000000000ff7886 */ /* 0x010fe20000020100 */
[----:B------:R-:W-:Y:S01]  /*5380*/  PLOP3.LUT P0, PT, PT, PT, UP1, 0x80, 0x8 ;  /* 0x000000000008781c */ /* 0x000fe20003f0f018 */
[----:B------:R-:W-:Y:S11]  /*5390*/  UP2UR UR47, UPR, URZ, 0x2 ;  /* 0x00000002ff2f7883 */ /* 0x000ff60008000000 */
[----:B------:R-:W-:Y:S01]  /*53a0*/  @!UPT UIADD3 URZ, UPT, UPT, URZ, URZ, URZ ;  /* 0x000000fffffff290 */ /* 0x000fe2000fffe0ff */
        /* <DEDUP_REMOVED lines=13> */
[----:B-1----:R-:W-:Y:S02]  /*5480*/  UIMAD.WIDE.U32 UR4, UR52, UR51, URZ ;  /* 0x00000033340472a5 */ /* 0x002fe4000f8e00ff */
[----:B------:R-:W-:Y:S02]  /*5490*/  UIMAD.WIDE.U32 UR6, UR53, UR48, URZ ;  /* 0x00000030350672a5 */ /* 0x000fe4000f8e00ff */
[----:B------:R-:W-:Y:S02]  /*54a0*/  UISETP.NE.AND UP0, UPT, UR50, 0x1, UPT ;  /* 0x000000013200788c */ /* 0x000fe4000bf05270 */
[----:B------:R-:W-:Y:S02]  /*54b0*/  UIMAD.WIDE.U32 UR8, UR37, UR51, URZ ;  /* 0x00000033250872a5 */ /* 0x000fe4000f8e00ff */
[----:B------:R-:W-:Y:S02]  /*54c0*/  UIMAD.WIDE.U32 UR10, UR38, UR48, URZ ;  /* 0x00000030260a72a5 */ /* 0x000fe4000f8e00ff */
[----:B------:R-:W-:Y:S02]  /*54d0*/  UISETP.NE.AND UP1, UPT, UR41, 0x1, UPT ;  /* 0x000000012900788c */ /* 0x000fe4000bf25270 */
[----:B------:R-:W-:Y:S01]  /*54e0*/  UISETP.NE.AND UP2, UPT, UR40, 0x1, UPT ;  /* 0x000000012800788c */ /* 0x000fe2000bf45270 */
[----:B------:R-:W-:Y:S02]  /*54f0*/  UMOV UR4, UR5 ;  /* 0x0000000500047c82 */ /* 0x000fe40008000000 */
[----:B------:R-:W-:Y:S03]  /*5500*/  USHF.R.U32.HI UR5, URZ, UR61, UR4 ;  /* 0x0000003dff057299 */ /* 0x000fe60008011604 */
[----:B------:R-:W-:Y:S02]  /*5510*/  UMOV UR4, UR7 ;  /* 0x0000000700047c82 */ /* 0x000fe40008000000 */
[----:B------:R-:W-:Y:S02]  /*5520*/  USHF.R.U32.HI UR7, URZ, UR49, UR4 ;  /* 0x00000031ff077299 */ /* 0x000fe40008011604 */
[----:B------:R-:W-:Y:S02]  /*5530*/  USEL UR4, UR52, UR5, !UP0 ;  /* 0x0000000534047287 */ /* 0x000fe4000c000000 */
[----:B------:R-:W-:Y:S01]  /*5540*/  USEL UR7, UR53, UR7, !UP1 ;  /* 0x0000000735077287 */ /* 0x000fe2000c800000 */
[----:B------:R-:W-:Y:S01]  /*5550*/  UMOV UR5, UR9 ;  /* 0x0000000900057c82 */ /* 0x000fe20008000000 */
[----:B------:R-:W-:Y:S02]  /*5560*/  UIMAD.WIDE.U32 UR8, UR4, UR42, URZ ;  /* 0x0000002a040872a5 */ /* 0x000fe4000f8e00ff */
[----:B------:R-:W-:Y:S03]  /*5570*/  USHF.R.U32.HI UR6, URZ, UR61, UR5 ;  /* 0x0000003dff067299 */ /* 0x000fe60008011605 */
[----:B------:R-:W-:Y:S01]  /*5580*/  UMOV UR5, UR11 ;  /* 0x0000000b00057c82 */ /* 0x000fe20008000000 */
[----:B------:R-:W-:Y:S02]  /*5590*/  UIMAD.WIDE.U32 UR10, UR7, UR42, URZ ;  /* 0x0000002a070a72a5 */ /* 0x000fe4000f8e00ff */
[----:B------:R-:W-:Y:S02]  /*55a0*/  USHF.R.U32.HI UR12, URZ, UR49, UR5 ;  /* 0x00000031ff0c7299 */ /* 0x000fe40008011605 */
[----:B------:R-:W-:Y:S01]  /*55b0*/  USEL UR6, UR37, UR6, !UP0 ;  /* 0x0000000625067287 */ /* 0x000fe2000c000000 */
[----:B------:R-:W-:Y:S02]  /*55c0*/  UMOV UR5, UR9 ;  /* 0x0000000900057c82 */ /* 0x000fe40008000000 */
[----:B------:R-:W-:Y:S01]  /*55d0*/  UMOV UR10, UR11 ;  /* 0x0000000b000a7c82 */ /* 0x000fe20008000000 */
[----:B------:R-:W-:Y:S02]  /*55e0*/  @UP2 USHF.R.U32.HI UR4, URZ, UR43, UR5 ;  /* 0x0000002bff042299 */ /* 0x000fe40008011605 */
[----:B------:R-:W-:Y:S02]  /*55f0*/  @UP2 USHF.R.U32.HI UR7, URZ, UR43, UR10 ;  /* 0x0000002bff072299 */ /* 0x000fe4000801160a */
[----:B------:R-:W-:Y:S02]  /*5600*/  UIMAD UR4, UR40, UR4, URZ ;  /* 0x00000004280472a4 */ /* 0x000fe4000f8e02ff */
[----:B------:R-:W-:Y:S02]  /*5610*/  UIMAD.WIDE.U32 UR10, UR6, UR42, URZ ;  /* 0x0000002a060a72a5 */ /* 0x000fe4000f8e00ff */
[----:B------:R-:W-:Y:S02]  /*5620*/  USEL UR5, UR38, UR12, !UP1 ;  /* 0x0000000c26057287 */ /* 0x000fe4000c800000 */
[----:B------:R-:W-:Y:S02]  /*5630*/  UIMAD UR8, UR40, UR7, URZ ;  /* 0x00000007280872a4 */ /* 0x000fe4000f8e02ff */
[----:B------:R-:W-:Y:S03]  /*5640*/  UISETP.GE.AND UP0, UPT, UR6, UR4, UPT ;  /* 0x000000040600728c */ /* 0x000fe6000bf06270 */
[----:B------:R-:W-:Y:S01]  /*5650*/  UMOV UR4, UR11 ;  /* 0x0000000b00047c82 */ /* 0x000fe20008000000 */
[----:B------:R-:W-:Y:S02]  /*5660*/  UISETP.GE.OR UP0, UPT, UR5, UR8, UP0 ;  /* 0x000000080500728c */ /* 0x000fe40008706670 */
[----:B------:R-:W-:Y:S02]  /*5670*/  USHF.R.U32.HI UR4, URZ, UR43, UR4 ;  /* 0x0000002bff047299 */ /* 0x000fe40008011604 */
[----:B------:R-:W-:Y:S02]  /*5680*/  UIMAD.WIDE.U32 UR8, UR5, UR42, URZ ;  /* 0x0000002a050872a5 */ /* 0x000fe4000f8e00ff */
[----:B------:R-:W-:Y:S02]  /*5690*/  USEL UR11, UR6, UR4, !UP2 ;  /* 0x00000004060b7287 */ /* 0x000fe4000d000000 */
[----:B------:R-:W-:Y:S02]  /*56a0*/  UIADD3 UR8, UPT, UPT, -UR5, URZ, URZ ;  /* 0x000000ff05087290 */ /* 0x000fe4000fffe1ff */
[----:B------:R-:W-:Y:S01]  /*56b0*/  UIADD3 UR10, UPT, UPT, -UR11, URZ, URZ ;  /* 0x000000ff0b0a7290 */ /* 0x000fe2000fffe1ff */
[----:B------:R-:W-:Y:S01]  /*56c0*/  @!UP0 UMOV UR4, UR9 ;  /* 0x0000000900048c82 */ /* 0x000fe20008000000 */
[----:B------:R-:W-:Y:S02]  /*56d0*/  UIADD3 UR9, UPT, UPT, -UR6, URZ, URZ ;  /* 0x000000ff06097290 */ /* 0x000fe4000fffe1ff */
[----:B------:R-:W-:Y:S02]  /*56e0*/  @!UP0 USHF.R.U32.HI UR4, URZ, UR43, UR4 ;  /* 0x0000002bff048299 */ /* 0x000fe40008011604 */
[----:B------:R-:W-:Y:S02]  /*56f0*/  UIMAD UR10, UR40, UR10, UR6 ;  /* 0x0000000a280a72a4 */ /* 0x000fe4000f8e0206 */
[----:B------:R-:W-:Y:S04]  /*5700*/  @!UP0 USEL UR4, UR5, UR4, !UP2 ;  /* 0x0000000405048287 */ /* 0x000fe8000d000000 */
[----:B------:R-:W-:Y:S02]  /*5710*/  @!UP0 UIMAD UR10, UR7, UR10, UR4 ;  /* 0x0000000a070a82a4 */ /* 0x000fe4000f8e0204 */
[----:B------:R-:W-:Y:S02]  /*5720*/  @!UP0 UIADD3 UR11, UPT, UPT, UR11, -UR4, URZ ;  /* 0x800000040b0b8290 */ /* 0x000fe4000fffe0ff */
[----:B------:R-:W-:Y:S02]  /*5730*/  UIMAD UR7, UR41, UR8, UR38 ;  /* 0x00000008290772a4 */ /* 0x000fe4000f8e0226 */
[----:B------:R-:W-:Y:S02]  /*5740*/  @!UP0 UIMAD UR6, UR11, UR40, UR5 ;  /* 0x000000280b0682a4 */ /* 0x000fe4000f8e0205 */
[----:B------:R-:W-:Y:S01]  /*5750*/  UIMAD UR4, UR50, UR9, UR37 ;  /* 0x00000009320472a4 */ /* 0x000fe2000f8e0225 */
[----:B------:R-:W-:Y:S02]  /*5760*/  @!UP0 UMOV UR5, UR10 ;  /* 0x0000000a00058c82 */ /* 0x000fe40008000000 */
[----:B------:R-:W-:Y:S02]  /*5770*/  UIMAD UR38, UR5, UR41, UR7 ;  /* 0x00000029052672a4 */ /* 0x000fe4000f8e0207 */
[----:B------:R-:W-:Y:S11]  /*5780*/  UIMAD UR37, UR6, UR50, UR4 ;  /* 0x00000032062572a4 */ /* 0x000ff6000f8e0204 */
[----:B------:R-:W-:Y:S01]  /*5790*/  @!UPT UIADD3 URZ, UPT, UPT, URZ, URZ, URZ ;  /* 0x000000fffffff290 */ /* 0x000fe2000fffe0ff */
.L_x_95:
[----:B-1----:R-:W-:Y:S01]  /*57a0*/  UISETP.NE.AND UP0, UPT, UR39, 0x1, UPT ;  /* 0x000000012700788c */ /* 0x002fe2000bf05270 */
[----:B------:R-:W-:Y:S10]  /*57b0*/  IADD3 R83, PT, PT, R83, 0x1, RZ ;  /* 0x0000000153537810 */ /* 0x000ff40007ffe0ff */
[----:B------:R-:W1:Y:S01]  /*57c0*/  @!UP0 LDCU.128 UR12, c[0x0][0xb10] ;  /* 0x00016200ff0c87ac */ /* 0x000e620008000c00 */
[----:B------:R-:W3:Y:S01]  /*57d0*/  @!UP0 LDCU UR5, c[0x0][0xb0c] ;  /* 0x00016180ff0587ac */ /* 0x000ee20008000800 */
[----:B------:R-:W4:Y:S01]  /*57e0*/  @!UP0 LDCU UR10, c[0x0][0xb20] ;  /* 0x00016400ff0a87ac */ /* 0x000f220008000800 */
[----:B-1----:R-:W-:Y:S02]  /*57f0*/  UIMAD.WIDE.U32 UR8, UR38, UR12, URZ ;  /* 0x0000000c260872a5 */ /* 0x002fe4000f8e00ff */
[----:B------:R-:W-:Y:S02]  /*5800*/  UIMAD.WIDE.U32 UR6, UR37, UR15, URZ ;  /* 0x0000000f250672a5 */ /* 0x000fe4000f8e00ff */
[----:B------:R-:W-:Y:S03]  /*5810*/  @!UP0 UISETP.NE.AND UP1, UPT, UR14, 0x1, UPT ;  /* 0x000000010e00888c */ /* 0x000fe6000bf25270 */
[----:B------:R-:W-:Y:S01]  /*5820*/  @!UP0 UMOV UR4, UR9 ;  /* 0x0000000900048c82 */ /* 0x000fe20008000000 */
[----:B---3--:R-:W-:Y:S02]  /*5830*/  @!UP0 UISETP.NE.AND UP2, UPT, UR5, 0x1, UPT ;  /* 0x000000010500888c */ /* 0x008fe4000bf45270 */
[----:B------:R-:W-:Y:S01]  /*5840*/  @!UP0 USHF.R.U32.HI UR4, URZ, UR13, UR4 ;  /* 0x0000000dff048299 */ /* 0x000fe20008011604 */
[----:B------:R-:W-:Y:S02]  /*5850*/  @!UP0 UMOV UR6, UR7 ;  /* 0x0000000700068c82 */ /* 0x000fe40008000000 */
[----:B----4-:R-:W-:Y:S02]  /*5860*/  @!UP0 USHF.R.U32.HI UR6, URZ, UR10, UR6 ;  /* 0x0000000aff068299 */ /* 0x010fe40008011606 */
[----:B------:R-:W-:Y:S02]  /*5870*/  @!UP0 USEL UR7, UR38, UR4, !UP2 ;  /* 0x0000000426078287 */ /* 0x000fe4000d000000 */
[----:B------:R-:W-:Y:S04]  /*5880*/  @!UP0 USEL UR6, UR37, UR6, !UP1 ;  /* 0x0000000625068287 */ /* 0x000fe8000c800000 */
[----:B------:R-:W-:Y:S02]  /*5890*/  @!UP0 UIADD3 UR4, UPT, UPT, -UR7, UR6, URZ ;  /* 0x0000000607048290 */ /* 0x000fe4000fffe1ff */
[----:B------:R-:W-:Y:S02]  /*58a0*/  @!UP0 UIADD3 UR6, UPT, UPT, UR7, -UR6, URZ ;  /* 0x8000000607068290 */ /* 0x000fe4000fffe0ff */
[----:B------:R-:W-:Y:S02]  /*58b0*/  @!UP0 UIMAD UR38, UR4, UR5, UR38 ;  /* 0x00000005042682a4 */ /* 0x000fe4000f8e0226 */
[----:B------:R-:W-:Y:S02]  /*58c0*/  @!UP0 UIMAD UR37, UR6, UR14, UR37 ;  /* 0x0000000e062582a4 */ /* 0x000fe4000f8e0225 */
[----:B------:R-:W-:Y:S09]  /*58d0*/  ULOP3.LUT UP0, URZ, UR59, 0x1b0, URZ, 0xc0, !UPT ;  /* 0x000001b03bff7892 */ /* 0x000ff2000f80c0ff */
[----:B------:R-:W-:Y:S05]  /*58e0*/  BRA.U !UP0, `(.L_x_96) ;  /* 0x0000000108407547 */ /* 0x000fea000b800000 */
[----:B------:R-:W1:Y:S01]  /*58f0*/  LDCU.64 UR8, c[0x4][0x80] ;  /* 0x01001000ff0877ac */ /* 0x000e620008000a00 */
[----:B------:R-:W-:Y:S01]  /*5900*/  MOV R3, 0x0 ;  /* 0x0000000000037802 */ /* 0x000fe20000000f00 */
[----:B------:R-:W-:Y:S02]  /*5910*/  HFMA2 R12, -RZ, RZ, 0, 5.9604644775390625e-08 ;  /* 0x00000001ff0c7431 */ /* 0x000fe400000001ff */
[----:B------:R-:W-:Y:S02]  /*5920*/  IMAD.MOV.U32 R8, RZ, RZ, 0x70 ;  /* 0x00000070ff087424 */ /* 0x000fe400078e00ff */
[----:B------:R-:W-:Y:S01]  /*5930*/  IMAD.MOV.U32 R13, RZ, RZ, RZ ;  /* 0x000000ffff0d7224 */ /* 0x000fe200078e00ff */
[----:B------:R-:W3:Y:S01]  /*5940*/  LDCU.64 UR6, c[0x4][0x88] ;  /* 0x01001100ff0677ac */ /* 0x000ee20008000a00 */
[----:B------:R-:W4:Y:S01]  /*5950*/  LDC.64 R2, c[0x4][R3] ;  /* 0x0100000003027b82 */ /* 0x000f220000000a00 */
[----:B------:R-:W2:Y:S01]  /*5960*/  LDCU.64 UR4, c[0x4][0x8] ;  /* 0x01000100ff0477ac */ /* 0x000ea20008000a00 */
[----:B-1----:R-:W-:Y:S01]  /*5970*/  MOV R5, UR9 ;  /* 0x0000000900057c02 */ /* 0x002fe20008000f00 */
[----:B------:R-:W-:Y:S01]  /*5980*/  IMAD.U32 R4, RZ, RZ, UR8 ;  /* 0x00000008ff047e24 */ /* 0x000fe2000f8e00ff */
[----:B---3--:R-:W-:Y:S01]  /*5990*/  MOV R7, UR7 ;  /* 0x0000000700077c02 */ /* 0x008fe20008000f00 */
[----:B------:R-:W-:Y:S01]  /*59a0*/  IMAD.U32 R6, RZ, RZ, UR6 ;  /* 0x00000006ff067e24 */ /* 0x000fe2000f8e00ff */
[----:B--2---:R-:W-:Y:S01]  /*59b0*/  MOV R11, UR5 ;  /* 0x00000005000b7c02 */ /* 0x004fe20008000f00 */
[----:B------:R-:W-:Y:S02]  /*59c0*/  IMAD.U32 R10, RZ, RZ, UR4 ;  /* 0x00000004ff0a7e24 */ /* 0x000fe4000f8e00ff */
[----:B------:R-:W-:Y:S07]  /*59d0*/  LEPC R20, `(.L_x_96) ;  /* 0x000000001014794e */ /* 0x000fee0000000000 */
[----:B----45:R-:W-:Y:S05]  /*59e0*/  CALL.ABS.NOINC R2 ;  /* 0x0000000002007343 */ /* 0x030fea0003c00000 */
.L_x_96:
[----:B------:R-:W-:Y:S01]  /*59f0*/  LOP3.LUT P0, RZ, R87, 0x1b0, RZ, 0xc0, !PT ;  /* 0x000001b057ff7812 */ /* 0x000fe2000780c0ff */
[----:B------:R-:W-:Y:S11]  /*5a00*/  BSSY.RECONVERGENT B6, `(.L_x_97) ;  /* 0x0000013000067945 */ /* 0x000ff60003800200 */
[----:B------:R-:W-:Y:S01]  /*5a10*/  @!UPT UIADD3 URZ, UPT, UPT, URZ, URZ, URZ ;  /* 0x000000fffffff290 */ /* 0x000fe2000fffe0ff */
[----:B------:R-:W-:Y:S05]  /*5a20*/  @!P0 BRA `(.L_x_98) ;  /* 0x0000000000408947 */ /* 0x000fea0003800000 */
        /* <DEDUP_REMOVED lines=16> */
.L_x_98:
[----:B------:R-:W-:Y:S05]  /*5b30*/  BSYNC.RECONVERGENT B6 ;  /* 0x0000000000067941 */ /* 0x000fea0003800200 */
.L_x_97:
[----:B------:R-:W-:Y:S01]  /*5b40*/  ISETP.NE.U32.AND P3, PT, R76, RZ, PT ;  /* 0x000000ff4c00720c */ /* 0x000fe20003f65070 */
[----:B------:R-:W-:Y:S01]  /*5b50*/  UISETP.NE.AND UP1, UPT, UR60, URZ, UPT ;  /* 0x000000ff3c00728c */ /* 0x000fe2000bf25270 */
[----:B------:R-:W-:Y:S02]  /*5b60*/  ISETP.NE.U32.AND P4, PT, R72, RZ, PT ;  /* 0x000000ff4800720c */ /* 0x000fe40003f85070 */
[----:B------:R-:W-:Y:S02]  /*5b70*/  ISETP.NE.AND.EX P3, PT, R77, RZ, PT, P3 ;  /* 0x000000ff4d00720c */ /* 0x000fe40003f65330 */
[----:B------:R-:W-:Y:S02]  /*5b80*/  PLOP3.LUT P1, PT, PT, PT, PT, 0x8, 0x80 ;  /* 0x000000000080781c */ /* 0x000fe40003f2e170 */
[----:B------:R-:W-:Y:S02]  /*5b90*/  PLOP3.LUT P0, PT, PT, PT, UP1, 0x80, 0x8 ;  /* 0x000000000008781c */ /* 0x000fe40003f0f018 */
[----:B------:R-:W-:Y:S02]  /*5ba0*/  ISETP.NE.AND.EX P4, PT, R73, RZ, PT, P4 ;  /* 0x000000ff4900720c */ /* 0x000fe40003f85340 */
[----:B------:R-:W1:Y:S09]  /*5bb0*/  @UP1 LDCU.64 UR4, c[0x0][0x888] ;  /* 0x00011100ff0417ac */ /* 0x000e720008000a00 */
[----:B------:R-:W-:Y:S01]  /*5bc0*/  @P0 PLOP3.LUT P1, PT, P3, PT, PT, 0x80, 0x8 ;  /* 0x000000000008081c */ /* 0x000fe20001f2f070 */
[----:B-1----:R-:W-:Y:S04]  /*5bd0*/  @UP1 UISETP.NE.U32.AND UP0, UPT, UR4, URZ, UPT ;  /* 0x000000ff0400128c */ /* 0x002fe8000bf05070 */
[----:B------:R-:W-:Y:S04]  /*5be0*/  @UP1 UISETP.NE.AND.EX UP0, UPT, UR5, URZ, UPT, UP0 ;  /* 0x000000ff0500128c */ /* 0x000fe8000bf05300 */
[----:B------:R-:W-:Y:S01]  /*5bf0*/  @UP1 USEL UR4, URZ, 0xffffffff, UP0 ;  /* 0xffffffffff041887 */ /* 0x000fe20008000000 */
[----:B------:R-:W-:Y:S11]  /*5c00*/  @!P3 BRA `(.L_x_99) ;  /* 0x000000000030b947 */ /* 0x000ff60003800000 */
[----:B------:R-:W-:Y:S01]  /*5c10*/  ISETP.NE.U32.AND P2, PT, R74, RZ, PT ;  /* 0x000000ff4a00720c */ /* 0x000fe20003f45070 */
[----:B------:R-:W1:Y:S01]  /*5c20*/  LDCU.64 UR6, c[0x0][0x358] ;  /* 0x00006b00ff0677ac */ /* 0x000e620008000a00 */
[----:B------:R-:W-:Y:S02]  /*5c30*/  IMAD.MOV.U32 R80, RZ, RZ, 0x1 ;  /* 0x00000001ff507424 */ /* 0x000fe400078e00ff */
[----:B------:R-:W-:Y:S11]  /*5c40*/  ISETP.NE.AND.EX P2, PT, R75, RZ, PT, P2 ;  /* 0x000000ff4b00720c */ /* 0x000ff60003f45320 */
[----:B------:R-:W-:Y:S02]  /*5c50*/  @!UPT UIADD3 URZ, UPT, UPT, URZ, URZ, URZ ;  /* 0x000000fffffff290 */ /* 0x000fe4000fffe0ff */
[----:B------:R-:W3:Y:S01]  /*5c60*/  @P2 LDC.64 R2, c[0x0][0x888] ;  /* 0x00022200ff022b82 */ /* 0x000ee20000000a00 */
[----:B--2---:R-:W-:Y:S04]  /*5c70*/  @P2 IMAD R0, R76, UR36, RZ ;  /* 0x000000244c002c24 */ /* 0x004fe8000f8e02ff */
[----:B---3--:R-:W-:Y:S04]  /*5c80*/  @P2 IMAD.WIDE R2, R0, 0x4, R2 ;  /* 0x0000000400022825 */ /* 0x008fe800078e0202 */
[----:B------:R-:W-:Y:S01]  /*5c90*/  HFMA2 R0, -RZ, RZ, 0, 5.9604644775390625e-08 ;  /* 0x00000001ff007431 */ /* 0x000fe200000001ff */
[----:B-1---5:R1:W5:Y:S04]  /*5ca0*/  @P2 LDG.E R39, desc[UR6][R2.64] ;  /* 0x0000000602272981 */ /* 0x022368000c1e1900 */
[----:B------:R-:W-:Y:S01]  /*5cb0*/  @!P2 PRMT R80, R0, 0x7610, R80 ;  /* 0x000076100050a816 */ /* 0x000fe20000000050 */
[----:B-1----:R-:W3:Y:S06]  /*5cc0*/  @!P2 LDC R39, c[0x0][0x880] ;  /* 0x00022000ff27ab82 */ /* 0x002eec0000000800 */
.L_x_99:
[----:B------:R-:W-:Y:S05]  /*5cd0*/  @!P4 BRA `(.L_x_100) ;  /* 0x000000000024c947 */ /* 0x000fea0003800000 */
[----:B------:R-:W-:Y:S01]  /*5ce0*/  ISETP.NE.U32.AND P2, PT, R70, RZ, PT ;  /* 0x000000ff4600720c */ /* 0x000fe20003f45070 */
[----:B------:R-:W1:Y:S03]  /*5cf0*/  LDCU.64 UR6, c[0x0][0x358] ;  /* 0x00006b00ff0677ac */ /* 0x000e660008000a00 */
[----:B------:R-:W-:Y:S11]  /*5d00*/  ISETP.NE.AND.EX P2, PT, R71, RZ, PT, P2 ;  /* 0x000000ff4700720c */ /* 0x000ff60003f45320 */
[----:B------:R-:W-:Y:S02]  /*5d10*/  @!UPT UIADD3 URZ, UPT, UPT, URZ, URZ, URZ ;  /* 0x000000fffffff290 */ /* 0x000fe4000fffe0ff */
[----:B------:R-:W4:Y:S01]  /*5d20*/  @P2 LDC.64 R2, c[0x0][0x8a8] ;  /* 0x00022a00ff022b82 */ /* 0x000f220000000a00 */
[----:B--2---:R-:W-:Y:S04]  /*5d30*/  @P2 IMAD R0, R72, UR36, RZ ;  /* 0x0000002448002c24 */ /* 0x004fe8000f8e02ff */
[----:B----4-:R-:W-:Y:S05]  /*5d40*/  @P2 IMAD.WIDE R2, R0, 0x4, R2 ;  /* 0x0000000400022825 */ /* 0x010fea00078e0202 */
[----:B-1---5:R1:W5:Y:S02]  /*5d50*/  @P2 LDG.E R38, desc[UR6][R2.64] ;  /* 0x0000000602262981 */ /* 0x022364000c1e1900 */
[----:B-1----:R-:W4:Y:S02]  /*5d60*/  @!P2 LDC R38, c[0x0][0x8a0] ;  /* 0x00022800ff26ab82 */ /* 0x002f240000000800 */
.L_x_100:
[----:B---3-5:R-:W-:Y:S01]  /*5d70*/  @P0 FSETP.NEU.AND P4, PT, R39, RZ, PT ;  /* 0x000000ff2700020b */ /* 0x028fe20003f8d000 */
[----:B--2---:R-:W-:Y:S01]  /*5d80*/  IMAD.U32 R0, RZ, RZ, UR4 ;  /* 0x00000004ff007e24 */ /* 0x004fe2000f8e00ff */
[----:B------:R-:W-:Y:S01]  /*5d90*/  @P0 LOP3.LUT P2, RZ, R80, 0xff, RZ, 0xc0, !PT ;  /* 0x000000ff50ff0812 */ /* 0x000fe2000784c0ff */
[----:B------:R-:W-:Y:S01]  /*5da0*/  BSSY B1, `(.L_x_101) ;  /* 0x0000035000017945 */ /* 0x000fe20003800000 */
[----:B------:R-:W-:Y:S02]  /*5db0*/  @P0 SEL R2, RZ, 0xffffffff, P4 ;  /* 0xffffffffff020807 */ /* 0x000fe40002000000 */
[----:B------:R-:W-:Y:S02]  /*5dc0*/  CS2R R18, SRZ ;  /* 0x0000000000127805 */ /* 0x000fe4000001ff00 */
[----:B------:R-:W-:Y:S02]  /*5dd0*/  LEA R82, R36, UR44, 0x3 ;  /* 0x0000002c24527c11 */ /* 0x000fe4000f8e18ff */
[----:B------:R-:W-:Y:S02]  /*5de0*/  CS2R R16, SRZ ;  /* 0x0000000000107805 */ /* 0x000fe4000001ff00 */
[----:B------:R-:W-:Y:S02]  /*5df0*/  @P1 SEL R2, R0, R2, !P2 ;  /* 0x0000000200021207 */ /* 0x000fe40005000000 */
[----:B------:R-:W-:Y:S02]  /*5e00*/  CS2R R26, SRZ ;  /* 0x00000000001a7805 */ /* 0x000fe4000001ff00 */
[----:B------:R-:W-:Y:S02]  /*5e10*/  SHF.L.U32 R4, R86, 0x1f, RZ ;  /* 0x0000001f56047819 */ /* 0x000fe400000006ff */
[----:B------:R-:W-:Y:S02]  /*5e20*/  CS2R R24, SRZ ;  /* 0x0000000000187805 */ /* 0x000fe4000001ff00 */
[----:B------:R-:W-:Y:S02]  /*5e30*/  @P0 LOP3.LUT R2, R2, 0x1, RZ, 0xc0, !PT ;  /* 0x0000000102020812 */ /* 0x000fe400078ec0ff */
[----:B------:R-:W-:Y:S02]  /*5e40*/  PLOP3.LUT P5, PT, PT, PT, PT, 0x8, 0x80 ;  /* 0x000000000080781c */ /* 0x000fe40003fae170 */
[----:B------:R-:W-:Y:S01]  /*5e50*/  ISETP.NE.U32.OR P1, PT, R2, 0x1, !P0 ;  /* 0x000000010200780c */ /* 0x000fe20004725470 */
[----:B------:R-:W-:Y:S11]  /*5e60*/  IMAD R2, R36, 0x20, R37 ;  /* 0x0000002024027824 */ /* 0x000ff600078e0225 */
[----:B------:R-:W-:Y:S01]  /*5e70*/  @!UPT UIADD3 URZ, UPT, UPT, URZ, URZ, URZ ;  /* 0x000000fffffff290 */ /* 0x000fe2000fffe0ff */
[----:B------:R-:W-:Y:S04]  /*5e80*/  @P1 SHF.L.U32 R0, R84, 0x1f, RZ ;  /* 0x0000001f54001819 */ /* 0x000fe800000006ff */
[----:B------:R-:W1:Y:S01]  /*5e90*/  @P1 SYNCS.PHASECHK.TRANS64.TRYWAIT P0, [UR44+0x30], R0 ;  /* 0x00003000ff0015a7 */ /* 0x000e62000800112c */
[----:B------:R2:W3:Y:S01]  /*5ea0*/  SYNCS.PHASECHK.TRANS64.TRYWAIT P4, [R82+URZ+0x70], R4 ;  /* 0x00007004520075a7 */ /* 0x0004e200080811ff */
[----:B-1----:R-:W-:Y:S01]  /*5eb0*/  @P1 PLOP3.LUT P5, PT, P0, PT, PT, 0x8, 0x80 ;  /* 0x000000000080181c */ /* 0x002fe200007ae170 */
[----:B------:R-:W-:Y:S01]  /*5ec0*/  @!UPT UIADD3 URZ, UPT, UPT, URZ, URZ, URZ ;  /* 0x000000fffffff290 */ /* 0x000fe2000fffe0ff */
[----:B--23--:R-:W-:Y:S11]  /*5ed0*/  @!P1 BRA `(.L_x_102) ;  /* 0x0000000000849947 */ /* 0x00cff60003800000 */
[----:B------:R-:W-:Y:S01]  /*5ee0*/  ISETP.NE.U32.AND P0, PT, RZ, UR56, PT ;  /* 0x00000038ff007c0c */ /* 0x000fe2000bf05070 */
[----:B------:R-:W-:Y:S01]  /*5ef0*/  BSSY B0, `(.L_x_103) ;  /* 0x0000012000007945 */ /* 0x000fe20003800000 */
[----:B------:R-:W-:Y:S02]  /*5f00*/  FSETP.NEU.AND P2, PT, R39, RZ, PT ;  /* 0x000000ff2700720b */ /* 0x000fe40003f4d000 */
[----:B------:R-:W-:Y:S02]  /*5f10*/  CS2R R26, SRZ ;  /* 0x00000000001a7805 */ /* 0x000fe4000001ff00 */
[----:B------:R-:W-:Y:S02]  /*5f20*/  ISETP.NE.AND.EX P0, PT, RZ, UR57, PT, P0 ;  /* 0x00000039ff007c0c */ /* 0x000fe4000bf05300 */
[----:B------:R-:W-:Y:S02]  /*5f30*/  CS2R R24, SRZ ;  /* 0x0000000000187805 */ /* 0x000fe4000001ff00 */
[----:B------:R-:W-:Y:S02]  /*5f40*/  LOP3.LUT P1, RZ, R80, 0xff, RZ, 0xc0, !PT ;  /* 0x000000ff50ff7812 */ /* 0x000fe4000782c0ff */
[----:B------:R-:W-:Y:S02]  /*5f50*/  CS2R R18, SRZ ;  /* 0x0000000000127805 */ /* 0x000fe4000001ff00 */
[----:B------:R-:W-:Y:S02]  /*5f60*/  SEL R0, RZ, 0xffffffff, P2 ;  /* 0xffffffffff007807 */ /* 0x000fe40001000000 */
[----:B------:R-:W-:Y:S02]  /*5f70*/  CS2R R16, SRZ ;  /* 0x0000000000107805 */ /* 0x000fe4000001ff00 */
[----:B------:R-:W-:Y:S04]  /*5f80*/  SEL R3, RZ, 0xffffffff, P0 ;  /* 0xffffffffff037807 */ /* 0x000fe80000000000 */
[----:B------:R-:W-:Y:S04]  /*5f90*/  @P3 SEL R0, R3, R0, !P1 ;  /* 0x0000000003003207 */ /* 0x000fe80004800000 */
[----:B------:R-:W-:Y:S04]  /*5fa0*/  LOP3.LUT R0, R0, 0x1, RZ, 0xc0, !PT ;  /* 0x0000000100007812 */ /* 0x000fe800078ec0ff */
[----:B------:R-:W-:Y:S01]  /*5fb0*/  ISETP.NE.U32.AND P0, PT, R0, 0x1, PT ;  /* 0x000000010000780c */ /* 0x000fe20003f05070 */
[----:B------:R-:W-:Y:S01]  /*5fc0*/  @!UPT UIADD3 URZ, UPT, UPT, URZ, URZ, URZ ;  /* 0x000000fffffff290 */ /* 0x000fe2000fffe0ff */
[----:B------:R-:W-:Y:S11]  /*5fd0*/  @!P5 BRA `(.L_x_104) ;  /* 0x00000000000cd947 */ /* 0x000ff60003800000 */
[----:B------:R-:W-:Y:S04]  /*5fe0*/  SHF.L.U32 R3, R84, 0x1f, RZ ;  /* 0x0000001f54037819 */ /* 0x000fe800000006ff */
[----:B------:R-:W1:Y:S02]  /*5ff0*/  SYNCS.PHASECHK.TRANS64.TRYWAIT P1, [UR44+0x30], R3 ;  /* 0x00003003ff0075a7 */ /* 0x000e64000802112c */
[----:B-1----:R-:W-:Y:S05]  /*6000*/  @!P1 BRA `(.L_x_105) ;  /* 0x0000001400889947 */ /* 0x002fea0003800000 */
.L_x_104:
[----:B------:R-:W-:Y:S05]  /*6010*/  BSYNC B0 ;  /* 0x0000000000007941 */ /* 0x000fea0003800000 */
.L_x_103:
[----:B------:R-:W2:Y:S01]  /*6020*/  S2UR UR5, SR_CgaCtaId ;  /* 0x00000000000579c3 */ /* 0x000ea20000008800 */
[----:B------:R3:W1:Y:S01]  /*6030*/  @P0 LDS.128 R24, [R79+UR44+0x200] ;  /* 0x0002002c4f180984 */ /* 0x0006620008000c00 */
[----:B------:R-:W-:Y:S01]  /*6040*/  UIADD3 UR4, UPT, UPT, UR44, 0x38, URZ ;  /* 0x000000382c047890 */ /* 0x000fe2000fffe0ff */
[----:B------:R-:W-:Y:S02]  /*6050*/  LOP3.LUT R84, R84, 0x1, RZ, 0x3c, !PT ;  /* 0x0000000154547812 */ /* 0x000fe400078e3cff */
[----:B------:R3:W1:Y:S01]  /*6060*/  @P0 LDS.128 R16, [R78+0x10] ;  /* 0x000010004e100984 */ /* 0x0006620000000c00 */
[----:B------:R-:W-:Y:S01]  /*6070*/  @!PT LDS RZ, [RZ] ;  /* 0x00000000fffff984 */ /* 0x000fe20000000800 */
[----:B------:R-:W-:Y:S01]  /*6080*/  @!PT LDS RZ, [RZ] ;  /* 0x00000000fffff984 */ /* 0x000fe20000000800 */
[----:B------:R-:W-:Y:S01]  /*6090*/  @!PT LDS RZ, [RZ] ;  /* 0x00000000fffff984 */ /* 0x000fe20000000800 */
[----:B------:R-:W-:Y:S01]  /*60a0*/  @!PT LDS RZ, [RZ] ;  /* 0x00000000fffff984 */ /* 0x000fe20000000800 */
[----:B------:R5:W-:Y:S06]  /*60b0*/  MEMBAR.ALL.CTA ;  /* 0x0000000000007992 */ /* 0x000bec0000008000 */
[----:B-----5:R-:W5:Y:S01]  /*60c0*/  FENCE.VIEW.ASYNC.S ;  /* 0x00000000000073c6 */ /* 0x020f620000000000 */
[----:B--2---:R-:W-:Y:S09]  /*60d0*/  UPRMT UR4, UR5, 0x654, UR4 ;  /* 0x0000065405047896 */ /* 0x004ff20008000004 */
[----:B---3-5:R-:W-:Y:S03]  /*60e0*/  SYNCS.ARRIVE.TRANS64.RED.A1T0 RZ, [UR4], RZ ;  /* 0x000000ffffff79a7 */ /* 0x028fe60008100404 */
.L_x_102:
[----:B------:R-:W-:Y:S05]  /*60f0*/  BSYNC B1 ;  /* 0x0000000000017941 */ /* 0x000fea0003800000 */
.L_x_101:
[----:B-1----:R-:W-:Y:S04]  /*6100*/  SHF.R.U32.HI R0, RZ, 0x15, R2 ;  /* 0x00000015ff007819 */ /* 0x002fe80000011602 */
[----:B------:R-:W-:Y:S01]  /*6110*/  LOP3.LUT P0, RZ, R0, 0x3, R81, 0x48, !PT ;  /* 0x0000000300ff7812 */ /* 0x000fe20007804851 */
[----:B------:R-:W-:Y:S01]  /*6120*/  @!UPT UIADD3 URZ, UPT, UPT, URZ, URZ, URZ ;  /* 0x000000fffffff290 */ /* 0x000fe2000fffe0ff */
[----:B------:R-:W-:Y:S11]  /*6130*/  @P4 BRA `(.L_x_106) ;  /* 0x0000000000084947 */ /* 0x000ff60003800000 */
[----:B------:R-:W1:Y:S02]  /*6140*/  SYNCS.PHASECHK.TRANS64.TRYWAIT P1, [R82+URZ+0x70], R4 ;  /* 0x00007004520075a7 */ /* 0x000e6400080211ff */
[----:B-1----:R-:W-:Y:S05]  /*6150*/  @!P1 BRA `(.L_x_107) ;  /* 0x00000014004c9947 */ /* 0x002fea0003800000 */
.L_x_106:
[----:B------:R-:W-:Y:S05]  /*6160*/  @!P0 BRA `(.L_x_108) ;  /* 0x0000000000408947 */ /* 0x000fea0003800000 */
[----:B------:R-:W2:Y:S01]  /*6170*/  LDCU.64 UR8, c[0x4][0x70] ;  /* 0x01000e00ff0877ac */ /* 0x000ea20008000a00 */
[----:B------:R-:W-:Y:S01]  /*6180*/  MOV R15, 0x0 ;  /* 0x00000000000f7802 */ /* 0x000fe20000000f00 */
[----:B------:R-:W-:Y:S02]  /*6190*/  HFMA2 R12, -RZ, RZ, 0, 5.9604644775390625e-08 ;  /* 0x00000001ff0c7431 */ /* 0x000fe400000001ff */
[----:B------:R-:W-:Y:S02]  /*61a0*/  IMAD.MOV.U32 R8, RZ, RZ, 0x192 ;  /* 0x00000192ff087424 */ /* 0x000fe400078e00ff */
[----:B------:R-:W-:Y:S01]  /*61b0*/  IMAD.MOV.U32 R13, RZ, RZ, RZ ;  /* 0x000000ffff0d7224 */ /* 0x000fe200078e00ff */
[----:B------:R-:W3:Y:S01]  /*61c0*/  LDCU.64 UR6, c[0x4][0x78] ;  /* 0x01000f00ff0677ac */ /* 0x000ee20008000a00 */
[----:B------:R-:W4:Y:S01]  /*61d0*/  LDC.64 R14, c[0x4][R15] ;  /* 0x010000000f0e7b82 */ /* 0x000f220000000a00 */
[----:B------:R-:W5:Y:S01]  /*61e0*/  LDCU.64 UR4, c[0x4][0x10] ;  /* 0x01000200ff0477ac */ /* 0x000f620008000a00 */
[----:B--2---:R-:W-:Y:S01]  /*61f0*/  MOV R5, UR9 ;  /* 0x0000000900057c02 */ /* 0x004fe20008000f00 */
[----:B-1----:R-:W-:Y:S01]  /*6200*/  IMAD.U32 R4, RZ, RZ, UR8 ;  /* 0x00000008ff047e24 */ /* 0x002fe2000f8e00ff */
[----:B---3--:R-:W-:Y:S01]  /*6210*/  MOV R7, UR7 ;  /* 0x0000000700077c02 */ /* 0x008fe20008000f00 */
[----:B------:R-:W-:Y:S01]  /*6220*/  IMAD.U32 R6, RZ, RZ, UR6 ;  /* 0x00000006ff067e24 */ /* 0x000fe2000f8e00ff */
[----:B-----5:R-:W-:Y:S01]  /*6230*/  MOV R11, UR5 ;  /* 0x00000005000b7c02 */ /* 0x020fe20008000f00 */
[----:B------:R-:W-:Y:S02]  /*6240*/  IMAD.U32 R10, RZ, RZ, UR4 ;  /* 0x00000004ff0a7e24 */ /* 0x000fe4000f8e00ff */
[----:B------:R-:W-:Y:S07]  /*6250*/  LEPC R20, `(.L_x_108) ;  /* 0x000000001014794e */ /* 0x000fee0000000000 */
[----:B----4-:R-:W-:Y:S05]  /*6260*/  CALL.ABS.NOINC R14 ;  /* 0x000000000e007343 */ /* 0x010fea0003c00000 */
.L_x_108:
[----:B------:R-:W-:Y:S01]  /*6270*/  LOP3.LUT P0, RZ, R69, 0x60, RZ, 0xc0, !PT ;  /* 0x0000006045ff7812 */ /* 0x000fe2000780c0ff */
[----:B------:R-:W-:Y:S05]  /*6280*/  WARPSYNC.ALL ;  /* 0x0000000000007948 */ /* 0x000fea0003800000 */
[----:B------:R-:W-:Y:S01]  /*6290*/  R2UR UR4, R2 ;  /* 0x00000000020472ca */ /* 0x000fe200000e0000 */
[----:B------:R-:W-:Y:S01]  /*62a0*/  BSSY.RECONVERGENT B0, `(.L_x_109) ;  /* 0x000009d000007945 */ /* 0x000fe20003800200 */
[-C--:B------:R-:W-:Y:S02]  /*62b0*/  F2FP.F16.E5M2.UNPACK_B R2, R24.reuse ;  /* 0x00000018ff02723e */ /* 0x080fe400020004ff */
[-C--:B-1----:R-:W-:Y:S02]  /*62c0*/  F2FP.F16.E5M2.UNPACK_B R4, R25.reuse ;  /* 0x00000019ff04723e */ /* 0x082fe400020004ff */
[----:B------:R-:W-:Y:S01]  /*62d0*/  F2FP.F16.E5M2.UNPACK_B R24, R24.H1 ;  /* 0x00000018ff18723e */ /* 0x000fe200030004ff */
[----:B------:R-:W-:Y:S01]  /*62e0*/  HADD2.F32 R0, -RZ, R2.H0_H0 ;  /* 0x20000002ff007230 */ /* 0x000fe20000004100 */
[----:B------:R-:W-:Y:S01]  /*62f0*/  F2FP.F16.E5M2.UNPACK_B R25, R25.H1 ;  /* 0x00000019ff19723e */ /* 0x000fe200030004ff */
[----:B------:R-:W-:Y:S01]  /*6300*/  HADD2.F32 R41, -RZ, R4.H0_H0 ;  /* 0x20000004ff297230 */ /* 0x000fe20000004100 */
[-C--:B------:R-:W-:Y:S01]  /*6310*/  F2FP.F16.E5M2.UNPACK_B R46, R26.reuse ;  /* 0x0000001aff2e723e */ /* 0x080fe200020004ff */
[--C-:B------:R-:W-:Y:S01]  /*6320*/  HADD2.F32 R3, -RZ, R24.reuse.H0_H0 ;  /* 0x20000018ff037230 */ /* 0x100fe20000004100 */
[----:B------:R-:W-:Y:S01]  /*6330*/  F2FP.F16.E5M2.UNPACK_B R48, R26.H1 ;  /* 0x0000001aff30723e */ /* 0x000fe200030004ff */
[----:B------:R-:W-:Y:S01]  /*6340*/  HADD2.F32 R40, -RZ, R24.H1_H1 ;  /* 0x30000018ff287230 */ /* 0x000fe20000004100 */
[-C--:B------:R-:W-:Y:S01]  /*6350*/  F2FP.F16.E5M2.UNPACK_B R50, R27.reuse ;  /* 0x0000001bff32723e */ /* 0x080fe200020004ff */
[----:B------:R-:W-:Y:S01]  /*6360*/  HADD2.F32 R42, -RZ, R4.H1_H1 ;  /* 0x30000004ff2a7230 */ /* 0x000fe20000004100 */
[----:B------:R-:W-:Y:S01]  /*6370*/  F2FP.F16.E5M2.UNPACK_B R52, R27.H1 ;  /* 0x0000001bff34723e */ /* 0x000fe200030004ff */
[--C-:B------:R-:W-:Y:S01]  /*6380*/  HADD2.F32 R43, -RZ, R25.reuse.H0_H0 ;  /* 0x20000019ff2b7230 */ /* 0x100fe20000004100 */
[-C--:B------:R-:W-:Y:S01]  /*6390*/  F2FP.F16.E5M2.UNPACK_B R54, R16.reuse ;  /* 0x00000010ff36723e */ /* 0x080fe200020004ff */
[----:B------:R-:W-:Y:S01]  /*63a0*/  HADD2.F32 R44, -RZ, R25.H1_H1 ;  /* 0x30000019ff2c7230 */ /* 0x000fe20000004100 */
[----:B------:R-:W-:Y:S01]  /*63b0*/  F2FP.F16.E5M2.UNPACK_B R56, R16.H1 ;  /* 0x00000010ff38723e */ /* 0x000fe200030004ff */
[----:B------:R-:W-:Y:S01]  /*63c0*/  HADD2.F32 R2, -RZ, R2.H1_H1 ;  /* 0x30000002ff027230 */ /* 0x000fe20000004100 */
[-C--:B------:R-:W-:Y:S01]  /*63d0*/  F2FP.F16.E5M2.UNPACK_B R58, R17.reuse ;  /* 0x00000011ff3a723e */ /* 0x080fe200020004ff */
[--C-:B------:R-:W-:Y:S01]  /*63e0*/  HADD2.F32 R45, -RZ, R46.reuse.H0_H0 ;  /* 0x2000002eff2d7230 */ /* 0x100fe20000004100 */
        /* <DEDUP_REMOVED lines=10> */
[----:B------:R-:W1:Y:S01]  /*6490*/  LDTM.x32 R4, tmem[UR4] ;  /* 0x00000004000479ee */ /* 0x000e6200082c0000 */
[----:B------:R-:W-:Y:S01]  /*64a0*/  NOP ;  /* 0x0000000000007918 */ /* 0x000fe20000000000 */
[----:B------:R-:W-:Y:S01]  /*64b0*/  IADD3 R82, PT, PT, R82, 0x90, RZ ;  /* 0x0000009052527810 */ /* 0x000fe20007ffe0ff */
[--C-:B------:R-:W-:Y:S01]  /*64c0*/  HADD2.F32 R53, -RZ, R54.reuse.H0_H0 ;  /* 0x20000036ff357230 */ /* 0x100fe20000004100 */
[----:B------:R-:W-:Y:S01]  /*64d0*/  IADD3 R36, PT, PT, R36, 0x1, RZ ;  /* 0x0000000124247810 */ /* 0x000fe20007ffe0ff */
[----:B------:R-:W-:Y:S01]  /*64e0*/  HADD2.F32 R54, -RZ, R54.H1_H1 ;  /* 0x30000036ff367230 */ /* 0x000fe20000004100 */
[----:B------:R-:W-:Y:S01]  /*64f0*/  LOP3.LUT R82, R82, 0xfefffff8, RZ, 0xc0, !PT ;  /* 0xfefffff852527812 */ /* 0x000fe200078ec0ff */
[--C-:B------:R-:W-:Y:S02]  /*6500*/  HADD2.F32 R57, -RZ, R58.reuse.H0_H0 ;  /* 0x2000003aff397230 */ /* 0x100fe40000004100 */
[----:B------:R-:W-:Y:S01]  /*6510*/  HADD2.F32 R58, -RZ, R58.H1_H1 ;  /* 0x3000003aff3a7230 */ /* 0x000fe20000004100 */
[----:B-1----:R1:W-:Y:S01]  /*6520*/  SYNCS.ARRIVE.TRANS64.RED.A1T0 RZ, [R82+URZ], RZ ;  /* 0x000000ff52ff79a7 */ /* 0x0023e200081004ff */
[--C-:B------:R-:W-:Y:S02]  /*6530*/  HADD2.F32 R61, -RZ, R62.reuse.H0_H0 ;  /* 0x2000003eff3d7230 */ /* 0x100fe40000004100 */
[----:B------:R-:W-:Y:S02]  /*6540*/  HADD2.F32 R62, -RZ, R62.H1_H1 ;  /* 0x3000003eff3e7230 */ /* 0x000fe40000004100 */
[--C-:B------:R-:W-:Y:S02]  /*6550*/  HADD2.F32 R65, -RZ, R66.reuse.H0_H0 ;  /* 0x20000042ff417230 */ /* 0x100fe40000004100 */
[----:B------:R-:W-:Y:S02]  /*6560*/  HADD2.F32 R66, -RZ, R66.H1_H1 ;  /* 0x30000042ff427230 */ /* 0x000fe40000004100 */
[--C-:B------:R-:W-:Y:S02]  /*6570*/  HADD2.F32 R51, -RZ, R52.reuse.H0_H0 ;  /* 0x20000034ff337230 */ /* 0x100fe40000004100 */
[----:B------:R-:W-:Y:S02]  /*6580*/  HADD2.F32 R52, -RZ, R52.H1_H1 ;  /* 0x30000034ff347230 */ /* 0x000fe40000004100 */
[--C-:B------:R-:W-:Y:S02]  /*6590*/  HADD2.F32 R55, -RZ, R56.reuse.H0_H0 ;  /* 0x20000038ff377230 */ /* 0x100fe40000004100 */
[C---:B----4-:R-:W-:Y:S01]  /*65a0*/  FMUL R4, R38.reuse, R4 ;  /* 0x0000000426047220 */ /* 0x050fe20000400000 */
[C---:B------:R-:W-:Y:S01]  /*65b0*/  FMUL R5, R38.reuse, R5 ;  /* 0x0000000526057220 */ /* 0x040fe20000400000 */
[C---:B------:R-:W-:Y:S01]  /*65c0*/  FMUL R8, R38.reuse, R8 ;  /* 0x0000000826087220 */ /* 0x040fe20000400000 */
[C---:B------:R-:W-:Y:S01]  /*65d0*/  FMUL R9, R38.reuse, R9 ;  /* 0x0000000926097220 */ /* 0x040fe20000400000 */
[C---:B------:R-:W-:Y:S01]  /*65e0*/  FFMA R4, R39.reuse, R0, R4 ;  /* 0x0000000027047223 */ /* 0x040fe20000000004 */
[C---:B------:R-:W-:Y:S01]  /*65f0*/  FFMA R5, R39.reuse, R2, R5 ;  /* 0x0000000227057223 */ /* 0x040fe20000000005 */
[C---:B------:R-:W-:Y:S01]  /*6600*/  FMUL R12, R38.reuse, R12 ;  /* 0x0000000c260c7220 */ /* 0x040fe20000400000 */
        /* <DEDUP_REMOVED lines=15> */
[C---:B------:R-:W-:Y:S01]  /*6700*/  FFMA R6, R39.reuse, R3, R6 ;  /* 0x0000000327067223 */ /* 0x040fe20000000006 */
[C---:B------:R-:W-:Y:S01]  /*6710*/  FFMA R7, R39.reuse, R40, R7 ;  /* 0x0000002827077223 */ /* 0x040fe20000000007 */
[C---:B------:R-:W-:Y:S01]  /*6720*/  FFMA R8, R39.reuse, R41, R8 ;  /* 0x0000002927087223 */ /* 0x040fe20000000008 */
[C---:B------:R-:W-:Y:S01]  /*6730*/  FFMA R9, R39.reuse, R42, R9 ;  /* 0x0000002a27097223 */ /* 0x040fe20000000009 */
[C---:B------:R-:W-:Y:S01]  /*6740*/  FFMA R10, R39.reuse, R43, R10 ;  /* 0x0000002b270a7223 */ /* 0x040fe2000000000a */
[C---:B------:R-:W-:Y:S01]  /*6750*/  FFMA R11, R39.reuse, R44, R11 ;  /* 0x0000002c270b7223 */ /* 0x040fe2000000000b */
[C---:B------:R-:W-:Y:S01]  /*6760*/  FFMA R12, R39.reuse, R45, R12 ;  /* 0x0000002d270c7223 */ /* 0x040fe2000000000c */
[----:B------:R-:W-:Y:S01]  /*6770*/  FFMA R13, R39, R46, R13 ;  /* 0x0000002e270d7223 */ /* 0x000fe2000000000d */
[----:B------:R-:W-:Y:S01]  /*6780*/  F2FP.SATFINITE.E5M2.F32.PACK_AB_MERGE_C R6, R7, R6, RZ ;  /* 0x000000060706723e */ /* 0x000fe200048060ff */
[C---:B------:R-:W-:Y:S01]  /*6790*/  FMUL R14, R38.reuse, R14 ;  /* 0x0000000e260e7220 */ /* 0x040fe20000400000 */
[----:B------:R-:W-:Y:S01]  /*67a0*/  F2FP.SATFINITE.E5M2.F32.PACK_AB_MERGE_C R10, R11, R10, RZ ;  /* 0x0000000a0b0a723e */ /* 0x000fe200048060ff */
[C---:B------:R-:W-:Y:S01]  /*67b0*/  FMUL R15, R38.reuse, R15 ;  /* 0x0000000f260f7220 */ /* 0x040fe20000400000 */
[----:B------:R-:W-:Y:S01]  /*67c0*/  F2FP.SATFINITE.E5M2.F32.PACK_AB_MERGE_C R4, R5, R4, R6 ;  /* 0x000000040504723e */ /* 0x000fe20004806006 */
[----:B------:R-:W-:Y:S01]  /*67d0*/  FFMA R14, R39, R47, R14 ;  /* 0x0000002f270e7223 */ /* 0x000fe2000000000e */
[----:B------:R-:W-:Y:S01]  /*67e0*/  F2FP.SATFINITE.E5M2.F32.PACK_AB_MERGE_C R5, R9, R8, R10 ;  /* 0x000000080905723e */ /* 0x000fe2000480600a */
[C---:B------:R-:W-:Y:S01]  /*67f0*/  FFMA R15, R39.reuse, R48, R15 ;  /* 0x00000030270f7223 */ /* 0x040fe2000000000f */
[C---:B------:R-:W-:Y:S01]  /*6800*/  FFMA R16, R39.reuse, R49, R16 ;  /* 0x0000003127107223 */ /* 0x040fe20000000010 */
[C---:B------:R-:W-:Y:S01]  /*6810*/  FFMA R17, R39.reuse, R50, R17 ;  /* 0x0000003227117223 */ /* 0x040fe20000000011 */
[C---:B------:R-:W-:Y:S01]  /*6820*/  FMUL R18, R38.reuse, R18 ;  /* 0x0000001226127220 */ /* 0x040fe20000400000 */
[C---:B------:R-:W-:Y:S01]  /*6830*/  FMUL R19, R38.reuse, R19 ;  /* 0x0000001326137220 */ /* 0x040fe20000400000 */
[----:B------:R-:W-:Y:S02]  /*6840*/  HADD2.F32 R56, -RZ, R56.H1_H1 ;  /* 0x30000038ff387230 */ /* 0x000fe40000004100 */
[C---:B------:R-:W-:Y:S01]  /*6850*/  FMUL R22, R38.reuse, R22 ;  /* 0x0000001626167220 */ /* 0x040fe20000400000 */
[C---:B------:R-:W-:Y:S01]  /*6860*/  FFMA R18, R39.reuse, R51, R18 ;  /* 0x0000003327127223 */ /* 0x040fe20000000012 */
[C---:B------:R-:W-:Y:S01]  /*6870*/  FFMA R19, R39.reuse, R52, R19 ;  /* 0x0000003427137223 */ /* 0x040fe20000000013 */
[C---:B------:R-:W-:Y:S01]  /*6880*/  FMUL R23, R38.reuse, R23 ;  /* 0x0000001726177220 */ /* 0x040fe20000400000 */
[C---:B------:R-:W-:Y:S01]  /*6890*/  FFMA R20, R39.reuse, R53, R20 ;  /* 0x0000003527147223 */ /* 0x040fe20000000014 */
[C---:B------:R-:W-:Y:S01]  /*68a0*/  FFMA R21, R39.reuse, R54, R21 ;  /* 0x0000003627157223 */ /* 0x040fe20000000015 */
[--C-:B------:R-:W-:Y:S02]  /*68b0*/  HADD2.F32 R59, -RZ, R60.reuse.H0_H0 ;  /* 0x2000003cff3b7230 */ /* 0x100fe40000004100 */
[C---:B------:R-:W-:Y:S01]  /*68c0*/  FFMA R22, R39.reuse, R55, R22 ;  /* 0x0000003727167223 */ /* 0x040fe20000000016 */
[----:B------:R-:W-:Y:S02]  /*68d0*/  HADD2.F32 R60, -RZ, R60.H1_H1 ;  /* 0x3000003cff3c7230 */ /* 0x000fe40000004100 */
[C---:B------:R-:W-:Y:S01]  /*68e0*/  FMUL R3, R38.reuse, R26 ;  /* 0x0000001a26037220 */ /* 0x040fe20000400000 */
        /* <DEDUP_REMOVED lines=16> */
[----:B------:R-:W-:Y:S01]  /*69f0*/  FFMA R31, R39, R64, R31 ;  /* 0x00000040271f7223 */ /* 0x000fe2000000001f */
[----:B------:R-:W-:Y:S01]  /*6a00*/  FMUL R35, R38, R35 ;  /* 0x0000002326237220 */ /* 0x000fe20000400000 */
[----:B------:R-:W-:Y:S01]  /*6a10*/  F2FP.SATFINITE.E5M2.F32.PACK_AB_MERGE_C R14, R15, R14, RZ ;  /* 0x0000000e0f0e723e */ /* 0x000fe200048060ff */
[----:B------:R-:W-:Y:S01]  /*6a20*/  FFMA R28, R39, R65, R28 ;  /* 0x00000041271c7223 */ /* 0x000fe2000000001c */
[----:B------:R-:W-:Y:S01]  /*6a30*/  F2FP.SATFINITE.E5M2.F32.PACK_AB_MERGE_C R7, R19, R18, RZ ;  /* 0x000000121307723e */ /* 0x000fe200048060ff */
[C---:B------:R-:W-:Y:S01]  /*6a40*/  FFMA R29, R39.reuse, R66, R29 ;  /* 0x00000042271d7223 */ /* 0x040fe2000000001d */
[----:B------:R-:W-:Y:S01]  /*6a50*/  FFMA R30, R39, R67, R30 ;  /* 0x00000043271e7223 */ /* 0x000fe2000000001e */
[----:B------:R-:W-:Y:S01]  /*6a60*/  F2FP.SATFINITE.E5M2.F32.PACK_AB_MERGE_C R22, R23, R22, RZ ;  /* 0x000000161716723e */ /* 0x000fe200048060ff */
[----:B------:R-:W-:Y:S01]  /*6a70*/  FFMA R35, R39, R68, R35 ;  /* 0x0000004427237223 */ /* 0x000fe20000000023 */
[----:B------:R-:W-:Y:S02]  /*6a80*/  F2FP.SATFINITE.E5M2.F32.PACK_AB_MERGE_C R6, R13, R12, R14 ;  /* 0x0000000c0d06723e */ /* 0x000fe4000480600e */
[----:B------:R-:W-:Y:S02]  /*6a90*/  F2FP.SATFINITE.E5M2.F32.PACK_AB_MERGE_C R7, R17, R16, R7 ;  /* 0x000000101107723e */ /* 0x000fe40004806007 */
[----:B------:R-:W-:Y:S02]  /*6aa0*/  F2FP.SATFINITE.E5M2.F32.PACK_AB_MERGE_C R20, R21, R20, R22 ;  /* 0x000000141514723e */ /* 0x000fe40004806016 */
[----:B------:R-:W-:Y:S01]  /*6ab0*/  F2FP.SATFINITE.E5M2.F32.PACK_AB_MERGE_C R3, R27, R3, RZ ;  /* 0x000000031b03723e */ /* 0x000fe200048060ff */
[----:B------:R1:W-:Y:S01]  /*6ac0*/  STS.128 [R79+UR44+0x1200], R4 ;  /* 0x001200044f007988 */ /* 0x0003e20008000c2c */
[----:B------:R-:W-:Y:S02]  /*6ad0*/  F2FP.SATFINITE.E5M2.F32.PACK_AB_MERGE_C R22, R31, R26, RZ ;  /* 0x0000001a1f16723e */ /* 0x000fe400048060ff */
[----:B------:R-:W-:Y:S02]  /*6ae0*/  F2FP.SATFINITE.E5M2.F32.PACK_AB_MERGE_C R23, R35, R30, RZ ;  /* 0x0000001e2317723e */ /* 0x000fe400048060ff */
[----:B------:R-:W-:Y:S02]  /*6af0*/  F2FP.SATFINITE.E5M2.F32.PACK_AB_MERGE_C R21, R2, R0, R3 ;  /* 0x000000000215723e */ /* 0x000fe40004806003 */
[----:B------:R-:W-:Y:S02]  /*6b00*/  F2FP.SATFINITE.E5M2.F32.PACK_AB_MERGE_C R22, R25, R24, R22 ;  /* 0x000000181916723e */ /* 0x000fe40004806016 */
[----:B------:R-:W-:Y:S05]  /*6b10*/  F2FP.SATFINITE.E5M2.F32.PACK_AB_MERGE_C R23, R29, R28, R23 ;  /* 0x0000001c1d17723e */ /* 0x000fea0004806017 */
[----:B------:R1:W-:Y:S01]  /*6b20*/  STS.128 [R78+0x1010], R20 ;  /* 0x001010144e007388 */ /* 0x0003e20000000c00 */
[----:B------:R-:W-:Y:S01]  /*6b30*/  @!PT LDS RZ, [RZ] ;  /* 0x00000000fffff984 */ /* 0x000fe20000000800 */
[----:B------:R-:W-:Y:S01]  /*6b40*/  @!PT LDS RZ, [RZ] ;  /* 0x00000000fffff984 */ /* 0x000fe20000000800 */
[----:B------:R-:W-:Y:S01]  /*6b50*/  @!PT LDS RZ, [RZ] ;  /* 0x00000000fffff984 */ /* 0x000fe20000000800 */
[----:B------:R-:W-:Y:S01]  /*6b60*/  @!PT LDS RZ, [RZ] ;  /* 0x00000000fffff984 */ /* 0x000fe20000000800 */
[----:B------:R2:W-:Y:S07]  /*6b70*/  MEMBAR.ALL.CTA ;  /* 0x0000000000007992 */ /* 0x0005ee0000008000 */
[----:B--2---:R-:W2:Y:S02]  /*6b80*/  FENCE.VIEW.ASYNC.S ;  /* 0x00000000000073c6 */ /* 0x004ea40000000000 */
[----:B--2---:R-:W-:Y:S06]  /*6b90*/  BAR.SYNC.DEFER_BLOCKING 0x1, 0x80 ;  /* 0x0042000000007b1d */ /* 0x004fec0000010000 */
[----:B------:R-:W-:Y:S05]  /*6ba0*/  @P0 BRA `(.L_x_110) ;  /* 0x0000000000300947 */ /* 0x000fea0003800000 */
[----:B------:R-:W-:Y:S02]  /*6bb0*/  UIADD3 UR4, UPT, UPT, UR44, 0x1200, URZ ;  /* 0x000012002c047890 */ /* 0x000fe4000fffe0ff */
[----:B------:R-:W-:Y:S02]  /*6bc0*/  USHF.L.U32 UR9, UR45, 0x6, URZ ;  /* 0x000000062d097899 */ /* 0x000fe400080006ff */
[----:B------:R-:W-:Y:S02]  /*6bd0*/  USHF.L.U32 UR10, UR46, 0x6, URZ ;  /* 0x000000062e0a7899 */ /* 0x000fe400080006ff */
[----:B------:R-:W-:Y:S01]  /*6be0*/  MOV R87, UR4 ;  /* 0x0000000400577c02 */ /* 0x000fe20008000f00 */
[----:B------:R-:W-:Y:S01]  /*6bf0*/  UIADD3 UR4, UP0, UPT, UR62, 0x680, URZ ;  /* 0x000006803e047890 */ /* 0x000fe2000ff1e0ff */
[----:B------:R-:W-:Y:S02]  /*6c00*/  UMOV UR11, UR36 ;  /* 0x00000024000b7c82 */ /* 0x000fe40008000000 */
[----:B------:R-:W-:Y:S01]  /*6c10*/  R2UR UR8, R87 ;  /* 0x00000000570872ca */ /* 0x000fe200000e0000 */
[----:B------:R-:W-:Y:S11]  /*6c20*/  UIADD3.X UR5, UPT, UPT, URZ, UR63, URZ, UP0, !UPT ;  /* 0x0000003fff057290 */ /* 0x000ff600087fe4ff */
[----:B------:R-:W-:Y:S01]  /*6c30*/  @!UPT UIADD3 URZ, UPT, UPT, URZ, URZ, URZ ;  /* 0x000000fffffff290 */ /* 0x000fe2000fffe0ff */
[----:B------:R2:W-:Y:S01]  /*6c40*/  UTMASTG.3D [UR8], [UR4] ;  /* 0x00000008040073b5 */ /* 0x0005e20008010000 */
[----:B------:R0:W-:Y:S01]  /*6c50*/  UTMACMDFLUSH ;  /* 0x00000000000079b7 */ /* 0x0001e20000000000 */
[----:B--2---:R-:W-:Y:S04]  /*6c60*/  DEPBAR.LE SB0, 0x0 ;  /* 0x000080000000791a */ /* 0x004fe80000000000 */
.L_x_110:
[----:B------:R-:W-:Y:S05]  /*6c70*/  BSYNC.RECONVERGENT B0 ;  /* 0x0000000000007941 */ /* 0x000fea0003800200 */
.L_x_109:
[----:B------:R-:W-:Y:S01]  /*6c80*/  BAR.SYNC.DEFER_BLOCKING 0x1, 0x80 ;  /* 0x0042000000007b1d */ /* 0x000fe20000010000 */
[----:B------:R-:W-:Y:S01]  /*6c90*/  ISETP.NE.AND P0, PT, R83, 0x2, PT ;  /* 0x000000025300780c */ /* 0x000fe20003f05270 */
[----:B------:R-:W-:Y:S01]  /*6ca0*/  UISETP.NE.AND UP0, UPT, UR47, URZ, UPT ;  /* 0x000000ff2f00728c */ /* 0x000fe2000bf05270 */
[----:B------:R-:W-:Y:S01]  /*6cb0*/  ISETP.NE.AND P1, PT, R36, 0x4, PT ;  /* 0x000000042400780c */ /* 0x000fe20003f25270 */
[----:B------:R-:W-:Y:S01]  /*6cc0*/  UIADD3 UR45, UPT, UPT, UR37, UR55, URZ ;  /* 0x00000037252d7290 */ /* 0x000fe2000fffe0ff */
[----:B------:R-:W-:Y:S01]  /*6cd0*/  SEL R2, RZ, 0x1, P0 ;  /* 0x00000001ff027807 */ /* 0x000fe20000000000 */
[----:B------:R-:W-:Y:S01]  /*6ce0*/  UIADD3 UR46, UPT, UPT, UR38, UR58, URZ ;  /* 0x0000003a262e7290 */ /* 0x000fe2000fffe0ff */
[----:B------:R-:W-:Y:S02]  /*6cf0*/  SEL R0, RZ, 0x1, P1 ;  /* 0x00000001ff007807 */ /* 0x000fe40000800000 */
[----:B------:R-:W-:Y:S02]  /*6d00*/  LOP3.LUT R85, R85, R2, RZ, 0x3c, !PT ;  /* 0x0000000255557212 */ /* 0x000fe400078e3cff */
[----:B------:R-:W-:Y:S02]  /*6d10*/  LOP3.LUT R86, R86, R0, RZ, 0x3c, !PT ;  /* 0x0000000056567212 */ /* 0x000fe400078e3cff */
[----:B------:R-:W-:Y:S02]  /*6d20*/  SEL R83, R83, RZ, P0 ;  /* 0x000000ff53537207 */ /* 0x000fe40000000000 */
[----:B------:R-:W-:Y:S01]  /*6d30*/  SEL R36, R36, RZ, P1 ;  /* 0x000000ff24247207 */ /* 0x000fe20000800000 */
[----:B------:R-:W-:Y:S01]  /*6d40*/  UMOV UR36, UR54 ;  /* 0x0000003600247c82 */ /* 0x000fe20008000000 */
[----:B------:R-:W-:Y:S05]  /*6d50*/  BRA.U UP0, `(.L_x_111) ;  /* 0xffffffe500487547 */ /* 0x000fea000b83ffff */
[----:B------:R-:W-:Y:S05]  /*6d60*/  EXIT ;  /* 0x000000000000794d */ /* 0x000fea0003800000 */
.L_x_24:
[----:B-1----:R1:W2:Y:S02]  /*6d70*/  SYNCS.PHASECHK.TRANS64.TRYWAIT P0, [R0+URZ+0xc0], R2 ;  /* 0x0000c002000075a7 */ /* 0x0022a400080011ff */
[----:B--2---:R-:W-:Y:S05]  /*6d80*/  @!P0 NANOSLEEP.SYNCS 0x989680 ;  /* 0x009896800000895d */ /* 0x004fea0003900000 */
[----:B------:R-:W2:Y:S02]  /*6d90*/  @!P0 SYNCS.PHASECHK.TRANS64 P0, [R0+URZ+0xc0], R2 ;  /* 0x0000c002000085a7 */ /* 0x000ea400080010ff */
[----:B--2---:R-:W-:Y:S05]  /*6da0*/  @!P0 BRA `(.L_x_24) ;  /* 0xfffffffc00f08947 */ /* 0x004fea000383ffff */
[----:B------:R-:W-:Y:S05]  /*6db0*/  BRA `(.L_x_112) ;  /* 0xffffffac00187947 */ /* 0x000fea000383ffff */
.L_x_27:
[----:B-1----:R-:W-:-:S07]  /*6dc0*/  MOV R0, UR33 ;  /* 0x0000002100007c02 */ /* 0x002fce0008000f00 */
.L_x_113:
[----:B-1----:R1:W2:Y:S02]  /*6dd0*/  SYNCS.PHASECHK.TRANS64.TRYWAIT P0, [R0+URZ+0x18], R3 ;  /* 0x00001803000075a7 */ /* 0x0022a400080011ff */
[----:B--2---:R-:W-:Y:S05]  /*6de0*/  @!P0 NANOSLEEP.SYNCS 0x989680 ;  /* 0x009896800000895d */ /* 0x004fea0003900000 */
[----:B------:R-:W2:Y:S02]  /*6df0*/  @!P0 SYNCS.PHASECHK.TRANS64 P0, [R0+URZ+0x18], R3 ;  /* 0x00001803000085a7 */ /* 0x000ea400080010ff */
[----:B--2---:R-:W-:Y:S05]  /*6e00*/  @!P0 BRA `(.L_x_113) ;  /* 0xfffffffc00f08947 */ /* 0x004fea000383ffff */
[----:B------:R-:W-:Y:S05]  /*6e10*/  BRA `(.L_x_26) ;  /* 0xffffffac00687947 */ /* 0x000fea000383ffff */
.L_x_34:
[----:B-1----:R-:W-:-:S07]  /*6e20*/  MOV R0, UR17 ;  /* 0x0000001100007c02 */ /* 0x002fce0008000f00 */
.L_x_114:
[----:B-1----:R1:W2:Y:S02]  /*6e30*/  SYNCS.PHASECHK.TRANS64.TRYWAIT P0, [R0+URZ+0x18], R3 ;  /* 0x00001803000075a7 */ /* 0x0022a400080011ff */
[----:B--2---:R-:W-:Y:S05]  /*6e40*/  @!P0 NANOSLEEP.SYNCS 0x989680 ;  /* 0x009896800000895d */ /* 0x004fea0003900000 */
[----:B------:R-:W2:Y:S02]  /*6e50*/  @!P0 SYNCS.PHASECHK.TRANS64 P0, [R0+URZ+0x18], R3 ;  /* 0x00001803000085a7 */ /* 0x000ea400080010ff */
[----:B--2---:R-:W-:Y:S05]  /*6e60*/  @!P0 BRA `(.L_x_114) ;  /* 0xfffffffc00f08947 */ /* 0x004fea000383ffff */
[----:B------:R-:W-:Y:S05]  /*6e70*/  BRA `(.L_x_33) ;  /* 0xffffffb000287947 */ /* 0x000fea000383ffff */
.L_x_39:
[----:B-1----:R1:W2:Y:S02]  /*6e80*/  SYNCS.PHASECHK.TRANS64.TRYWAIT P0, [R3+URZ+0x50], R0 ;  /* 0x00005000030075a7 */ /* 0x0022a400080011ff */
[----:B--2---:R-:W-:Y:S05]  /*6e90*/  @!P0 NANOSLEEP.SYNCS 0x989680 ;  /* 0x009896800000895d */ /* 0x004fea0003900000 */
[----:B------:R-:W2:Y:S02]  /*6ea0*/  @!P0 SYNCS.PHASECHK.TRANS64 P0, [R3+URZ+0x50], R0 ;  /* 0x00005000030085a7 */ /* 0x000ea400080010ff */
[----:B--2---:R-:W-:Y:S05]  /*6eb0*/  @!P0 BRA `(.L_x_39) ;  /* 0xfffffffc00f08947 */ /* 0x004fea000383ffff */
[----:B------:R-:W-:Y:S05]  /*6ec0*/  BRA `(.L_x_115) ;  /* 0xffffffb000cc7947 */ /* 0x000fea000383ffff */
.L_x_43:
[----:B------:R-:W-:-:S07]  /*6ed0*/  MOV R0, UR4 ;  /* 0x0000000400007c02 */ /* 0x000fce0008000f00 */
.L_x_116:
[----:B-1----:R1:W2:Y:S02]  /*6ee0*/  SYNCS.PHASECHK.TRANS64.TRYWAIT P0, [R0+URZ], R2 ;  /* 0x00000002000075a7 */ /* 0x0022a400080011ff */
[----:B--2---:R-:W-:Y:S05]  /*6ef0*/  @!P0 NANOSLEEP.SYNCS 0x989680 ;  /* 0x009896800000895d */ /* 0x004fea0003900000 */
[----:B------:R-:W2:Y:S02]  /*6f00*/  @!P0 SYNCS.PHASECHK.TRANS64 P0, [R0+URZ], R2 ;  /* 0x00000002000085a7 */ /* 0x000ea400080010ff */
[----:B--2---:R-:W-:Y:S05]  /*6f10*/  @!P0 BRA `(.L_x_116) ;  /* 0xfffffffc00f08947 */ /* 0x004fea000383ffff */
[----:B------:R-:W-:Y:S05]  /*6f20*/  BRA `(.L_x_117) ;  /* 0xffffffb800707947 */ /* 0x000fea000383ffff */
.L_x_44:
[----:B------:R-:W-:-:S07]  /*6f30*/  MOV R0, UR5 ;  /* 0x0000000500007c02 */ /* 0x000fce0008000f00 */
.L_x_118:
[----:B-1----:R1:W2:Y:S02]  /*6f40*/  SYNCS.PHASECHK.TRANS64.TRYWAIT P0, [R0+URZ], R2 ;  /* 0x00000002000075a7 */ /* 0x0022a400080011ff */
[----:B--2---:R-:W-:Y:S05]  /*6f50*/  @!P0 NANOSLEEP.SYNCS 0x989680 ;  /* 0x009896800000895d */ /* 0x004fea0003900000 */
[----:B------:R-:W2:Y:S02]  /*6f60*/  @!P0 SYNCS.PHASECHK.TRANS64 P0, [R0+URZ], R2 ;  /* 0x00000002000085a7 */ /* 0x000ea400080010ff */
[----:B--2---:R-:W-:Y:S05]  /*6f70*/  @!P0 BRA `(.L_x_118) ;  /* 0xfffffffc00f08947 */ /* 0x004fea000383ffff */
[----:B------:R-:W-:Y:S05]  /*6f80*/  BRA `(.L_x_119) ;  /* 0xffffffb8007c7947 */ /* 0x000fea000383ffff */
.L_x_47:
[----:B-1----:R1:W2:Y:S02]  /*6f90*/  SYNCS.PHASECHK.TRANS64.TRYWAIT P0, [R2+URZ+0xb0], R4 ;  /* 0x0000b004020075a7 */ /* 0x0022a400080011ff */
[----:B--2---:R-:W-:Y:S05]  /*6fa0*/  @!P0 NANOSLEEP.SYNCS 0x989680 ;  /* 0x009896800000895d */ /* 0x004fea0003900000 */
[----:B------:R-:W2:Y:S02]  /*6fb0*/  @!P0 SYNCS.PHASECHK.TRANS64 P0, [R2+URZ+0xb0], R4 ;  /* 0x0000b004020085a7 */ /* 0x000ea400080010ff */
[----:B--2---:R-:W-:Y:S05]  /*6fc0*/  @!P0 BRA `(.L_x_47) ;  /* 0xfffffffc00f08947 */ /* 0x004fea000383ffff */
[----:B------:R-:W-:Y:S05]  /*6fd0*/  BRA `(.L_x_120) ;  /* 0xffffffb800e07947 */ /* 0x000fea000383ffff */
.L_x_48:
[----:B------:R-:W-:-:S07]  /*6fe0*/  MOV R2, UR4 ;  /* 0x0000000400027c02 */ /* 0x000fce0008000f00 */
.L_x_121:
[----:B-1----:R1:W2:Y:S02]  /*6ff0*/  SYNCS.PHASECHK.TRANS64.TRYWAIT P0, [R2+URZ+0x60], R5 ;  /* 0x00006005020075a7 */ /* 0x0022a400080011ff */
[----:B--2---:R-:W-:Y:S05]  /*7000*/  @!P0 NANOSLEEP.SYNCS 0x989680 ;  /* 0x009896800000895d */ /* 0x004fea0003900000 */
[----:B------:R-:W2:Y:S02]  /*7010*/  @!P0 SYNCS.PHASECHK.TRANS64 P0, [R2+URZ+0x60], R5 ;  /* 0x00006005020085a7 */ /* 0x000ea400080010ff */
[----:B--2---:R-:W-:Y:S05]  /*7020*/  @!P0 BRA `(.L_x_121) ;  /* 0xfffffffc00f08947 */ /* 0x004fea000383ffff */
[----:B------:R-:W-:Y:S05]  /*7030*/  BRA `(.L_x_122) ;  /* 0xffffffb800f07947 */ /* 0x000fea000383ffff */
.L_x_49:
[----:B-1----:R1:W2:Y:S02]  /*7040*/  SYNCS.PHASECHK.TRANS64.TRYWAIT P1, [R2+URZ+0x50], R4 ;  /* 0x00005004020075a7 */ /* 0x0022a400080211ff */
[----:B--2---:R-:W-:Y:S05]  /*7050*/  @!P1 NANOSLEEP.SYNCS 0x989680 ;  /* 0x009896800000995d */ /* 0x004fea0003900000 */
[----:B------:R-:W2:Y:S02]  /*7060*/  @!P1 SYNCS.PHASECHK.TRANS64 P1, [R2+URZ+0x50], R4 ;  /* 0x00005004020095a7 */ /* 0x000ea400080210ff */
[----:B--2---:R-:W-:Y:S05]  /*7070*/  @!P1 BRA `(.L_x_49) ;  /* 0xfffffffc00f09947 */ /* 0x004fea000383ffff */
[----:B------:R-:W-:Y:S05]  /*7080*/  BRA `(.L_x_123) ;  /* 0xffffffbc00207947 */ /* 0x000fea000383ffff */
.L_x_52:
[----:B------:R-:W-:-:S07]  /*7090*/  MOV R0, UR4 ;  /* 0x0000000400007c02 */ /* 0x000fce0008000f00 */
.L_x_124:
[----:B-1----:R1:W2:Y:S02]  /*70a0*/  SYNCS.PHASECHK.TRANS64.TRYWAIT P0, [R0+URZ+0x60], R2 ;  /* 0x00006002000075a7 */ /* 0x0022a400080011ff */
[----:B--2---:R-:W-:Y:S05]  /*70b0*/  @!P0 NANOSLEEP.SYNCS 0x989680 ;  /* 0x009896800000895d */ /* 0x004fea0003900000 */
[----:B------:R-:W2:Y:S02]  /*70c0*/  @!P0 SYNCS.PHASECHK.TRANS64 P0, [R0+URZ+0x60], R2 ;  /* 0x00006002000085a7 */ /* 0x000ea400080010ff */
[----:B--2---:R-:W-:Y:S05]  /*70d0*/  @!P0 BRA `(.L_x_124) ;  /* 0xfffffffc00f08947 */ /* 0x004fea000383ffff */
[----:B------:R-:W-:Y:S05]  /*70e0*/  BRA `(.L_x_51) ;  /* 0xffffffbc00747947 */ /* 0x000fea000383ffff */
.L_x_61:
[----:B-1----:R-:W-:-:S04]  /*70f0*/  MOV R5, UR5 ;  /* 0x0000000500057c02 */ /* 0x002fc80008000f00 */
[----:B------:R1:W2:Y:S03]  /*7100*/  SYNCS.PHASECHK.TRANS64.TRYWAIT P0, [R5+URZ+0x8], R6 ;  /* 0x00000806050075a7 */ /* 0x0002a600080011ff */
[----:B--2---:R-:W-:Y:S05]  /*7110*/  @!P0 NANOSLEEP.SYNCS 0x989680 ;  /* 0x009896800000895d */ /* 0x004fea0003900000 */
[----:B------:R-:W2:Y:S02]  /*7120*/  @!P0 SYNCS.PHASECHK.TRANS64 P0, [R5+URZ+0x8], R6 ;  /* 0x00000806050085a7 */ /* 0x000ea400080010ff */
[----:B--2---:R-:W-:Y:S05]  /*7130*/  @!P0 BRA `(.L_x_61) ;  /* 0xfffffffc00ec8947 */ /* 0x004fea000383ffff */
[----:B------:R-:W-:Y:S05]  /*7140*/  BRA `(.L_x_60) ;  /* 0xffffffc0002c7947 */ /* 0x000fea000383ffff */
.L_x_63:
[----:B------:R-:W-:Y:S01]  /*7150*/  BSSY B0, `(.L_x_125) ;  /* 0x0000006000007945 */ /* 0x000fe20003800000 */
[----:B------:R-:W-:-:S07]  /*7160*/  MOV R15, 0xffffffff ;  /* 0xffffffff000f7802 */ /* 0x000fce0000000f00 */
[----:B-1---5:R-:W-:Y:S05]  /*7170*/  WARPSYNC.COLLECTIVE R15, `(.L_x_126) ;  /* 0x000000000f0c7348 */ /* 0x022fea0003c00000 */
[----:B------:R-:W-:Y:S02]  /*7180*/  ELECT P6, UR79, PT ;  /* 0x00000000004f782f */ /* 0x000fe400038c0000 */
[----:B------:R-:W-:Y:S01]  /*7190*/  MOV R14, UR79 ;  /* 0x0000004f000e7c02 */ /* 0x000fe20008000f00 */
[----:B-1---5:R-:W-:Y:S10]  /*71a0*/  ENDCOLLECTIVE ;  /* 0x000000000000791b */ /* 0x022ff40003800000 */
.L_x_126:
[----:B------:R-:W-:Y:S05]  /*71b0*/  BSYNC B0 ;  /* 0x0000000000007941 */ /* 0x000fea0003800000 */
.L_x_125:
[----:B------:R-:W-:Y:S01]  /*71c0*/  PLOP3.LUT P0, PT, P6, PT, PT, 0x80, 0x8 ;  /* 0x000000000008781c */ /* 0x000fe2000370f070 */
[----:B------:R-:W-:-:S12]  /*71d0*/  BRA `(.L_x_127) ;  /* 0xffffffc000587947 */ /* 0x000fd8000383ffff */
.L_x_65:
[----:B-1----:R-:W-:-:S04]  /*71e0*/  MOV R0, UR5 ;  /* 0x0000000500007c02 */ /* 0x002fc80008000f00 */
[----:B------:R1:W2:Y:S03]  /*71f0*/  SYNCS.PHASECHK.TRANS64.TRYWAIT P0, [R0+URZ+0x8], R4 ;  /* 0x00000804000075a7 */ /* 0x0002a600080011ff */
[----:B--2---:R-:W-:Y:S05]  /*7200*/  @!P0 NANOSLEEP.SYNCS 0x989680 ;  /* 0x009896800000895d */ /* 0x004fea0003900000 */
[----:B------:R-:W2:Y:S02]  /*7210*/  @!P0 SYNCS.PHASECHK.TRANS64 P0, [R0+URZ+0x8], R4 ;  /* 0x00000804000085a7 */ /* 0x000ea400080010ff */
[----:B--2---:R-:W-:Y:S05]  /*7220*/  @!P0 BRA `(.L_x_65) ;  /* 0xfffffffc00ec8947 */ /* 0x004fea000383ffff */
[----:B------:R-:W-:Y:S05]  /*7230*/  BRA `(.L_x_64) ;  /* 0xffffffc0005c7947 */ /* 0x000fea000383ffff */
.L_x_66:
[----:B-1----:R1:W2:Y:S02]  /*7240*/  SYNCS.PHASECHK.TRANS64.TRYWAIT P0, [R0+URZ+0x50], R4 ;  /* 0x00005004000075a7 */ /* 0x0022a400080011ff */
[----:B--2---:R-:W-:Y:S05]  /*7250*/  @!P0 NANOSLEEP.SYNCS 0x989680 ;  /* 0x009896800000895d */ /* 0x004fea0003900000 */
[----:B------:R-:W2:Y:S02]  /*7260*/  @!P0 SYNCS.PHASECHK.TRANS64 P0, [R0+URZ+0x50], R4 ;  /* 0x00005004000085a7 */ /* 0x000ea400080010ff */
[----:B--2---:R-:W-:Y:S05]  /*7270*/  @!P0 BRA `(.L_x_66) ;  /* 0xfffffffc00f08947 */ /* 0x004fea000383ffff */
[----:B------:R-:W-:Y:S05]  /*7280*/  BRA `(.L_x_128) ;  /* 0xffffffc400487947 */ /* 0x000fea000383ffff */
.L_x_68:
[----:B------:R-:W-:-:S07]  /*7290*/  MOV R0, UR31 ;  /* 0x0000001f00007c02 */ /* 0x000fce0008000f00 */
.L_x_129:
[----:B-1----:R1:W2:Y:S02]  /*72a0*/  SYNCS.PHASECHK.TRANS64.TRYWAIT P0, [R0+URZ+0x90], R4 ;  /* 0x00009004000075a7 */ /* 0x0022a400080011ff */
[----:B--2---:R-:W-:Y:S05]  /*72b0*/  @!P0 NANOSLEEP.SYNCS 0x989680 ;  /* 0x009896800000895d */ /* 0x004fea0003900000 */
[----:B------:R-:W2:Y:S02]  /*72c0*/  @!P0 SYNCS.PHASECHK.TRANS64 P0, [R0+URZ+0x90], R4 ;  /* 0x00009004000085a7 */ /* 0x000ea400080010ff */
[----:B--2---:R-:W-:Y:S05]  /*72d0*/  @!P0 BRA `(.L_x_129) ;  /* 0xfffffffc00f08947 */ /* 0x004fea000383ffff */
[----:B------:R-:W-:Y:S05]  /*72e0*/  BRA `(.L_x_130) ;  /* 0xffffffc400947947 */ /* 0x000fea000383ffff */
.L_x_71:
[----:B------:R-:W-:Y:S07]  /*72f0*/  MOV R0, UR5 ;  /* 0x0000000500007c02 */ /* 0x000fee0008000f00 */
.L_x_131:
[----:B-1----:R1:W2:Y:S02]  /*7300*/  SYNCS.PHASECHK.TRANS64.TRYWAIT P0, [R0+URZ], R4 ;  /* 0x00000004000075a7 */ /* 0x0022a400080011ff */
[----:B--2---:R-:W-:Y:S05]  /*7310*/  @!P0 NANOSLEEP.SYNCS 0x989680 ;  /* 0x009896800000895d */ /* 0x004fea0003900000 */
[----:B------:R-:W2:Y:S02]  /*7320*/  @!P0 SYNCS.PHASECHK.TRANS64 P0, [R0+URZ], R4 ;  /* 0x00000004000085a7 */ /* 0x000ea400080010ff */
[----:B--2---:R-:W-:Y:S05]  /*7330*/  @!P0 BRA `(.L_x_131) ;  /* 0xfffffffc00f08947 */ /* 0x004fea000383ffff */
[----:B------:R-:W-:Y:S05]  /*7340*/  BRA `(.L_x_70) ;  /* 0xffffffc400a87947 */ /* 0x000fea000383ffff */
.L_x_75:
[----:B-1----:R-:W-:-:S07]  /*7350*/  MOV R0, UR4 ;  /* 0x0000000400007c02 */ /* 0x002fce0008000f00 */
.L_x_132:
[----:B-1----:R1:W2:Y:S02]  /*7360*/  SYNCS.PHASECHK.TRANS64.TRYWAIT P0, [R0+URZ], R2 ;  /* 0x00000002000075a7 */ /* 0x0022a400080011ff */
[----:B--2---:R-:W-:Y:S05]  /*7370*/  @!P0 NANOSLEEP.SYNCS 0x989680 ;  /* 0x009896800000895d */ /* 0x004fea0003900000 */
[----:B------:R-:W2:Y:S02]  /*7380*/  @!P0 SYNCS.PHASECHK.TRANS64 P0, [R0+URZ], R2 ;  /* 0x00000002000085a7 */ /* 0x000ea400080010ff */
[----:B--2---:R-:W-:Y:S05]  /*7390*/  @!P0 BRA `(.L_x_132) ;  /* 0xfffffffc00f08947 */ /* 0x004fea000383ffff */
[----:B------:R-:W-:Y:S05]  /*73a0*/  BRA `(.L_x_133) ;  /* 0xffffffc8009c7947 */ /* 0x000fea000383ffff */
.L_x_76:
[----:B------:R-:W-:-:S07]  /*73b0*/  MOV R0, UR5 ;  /* 0x0000000500007c02 */ /* 0x000fce0008000f00 */
.L_x_134:
[----:B-1----:R1:W2:Y:S02]  /*73c0*/  SYNCS.PHASECHK.TRANS64.TRYWAIT P0, [R0+URZ], R3 ;  /* 0x00000003000075a7 */ /* 0x0022a400080011ff */
[----:B--2---:R-:W-:Y:S05]  /*73d0*/  @!P0 NANOSLEEP.SYNCS 0x989680 ;  /* 0x009896800000895d */ /* 0x004fea0003900000 */
[----:B------:R-:W2:Y:S02]  /*73e0*/  @!P0 SYNCS.PHASECHK.TRANS64 P0, [R0+URZ], R3 ;  /* 0x00000003000085a7 */ /* 0x000ea400080010ff */
[----:B--2---:R-:W-:Y:S05]  /*73f0*/  @!P0 BRA `(.L_x_134) ;  /* 0xfffffffc00f08947 */ /* 0x004fea000383ffff */
[----:B------:R-:W-:Y:S05]  /*7400*/  BRA `(.L_x_135) ;  /* 0xffffffc800a87947 */ /* 0x000fea000383ffff */
.L_x_77:
[----:B------:R-:W-:-:S07]  /*7410*/  MOV R0, UR5 ;  /* 0x0000000500007c02 */ /* 0x000fce0008000f00 */
.L_x_136:
[----:B-1----:R1:W2:Y:S02]  /*7420*/  SYNCS.PHASECHK.TRANS64.TRYWAIT P0, [R0+URZ], R3 ;  /* 0x00000003000075a7 */ /* 0x0022a400080011ff */
[----:B--2---:R-:W-:Y:S05]  /*7430*/  @!P0 NANOSLEEP.SYNCS 0x989680 ;  /* 0x009896800000895d */ /* 0x004fea0003900000 */
[----:B------:R-:W2:Y:S02]  /*7440*/  @!P0 SYNCS.PHASECHK.TRANS64 P0, [R0+URZ], R3 ;  /* 0x00000003000085a7 */ /* 0x000ea400080010ff */
[----:B--2---:R-:W-:Y:S05]  /*7450*/  @!P0 BRA `(.L_x_136) ;  /* 0xfffffffc00f08947 */ /* 0x004fea000383ffff */
[----:B------:R-:W-:Y:S05]  /*7460*/  BRA `(.L_x_137) ;  /* 0xffffffc800b47947 */ /* 0x000fea000383ffff */
.L_x_80:
[----:B------:R-:W-:-:S07]  /*7470*/  MOV R0, UR26 ;  /* 0x0000001a00007c02 */ /* 0x000fce0008000f00 */
.L_x_138:
[----:B-1----:R1:W2:Y:S02]  /*7480*/  SYNCS.PHASECHK.TRANS64.TRYWAIT P1, [R0+URZ+0xd0], R2 ;  /* 0x0000d002000075a7 */ /* 0x0022a400080211ff */
[----:B--2---:R-:W-:Y:S05]  /*7490*/  @!P1 NANOSLEEP.SYNCS 0x989680 ;  /* 0x009896800000995d */ /* 0x004fea0003900000 */
[----:B------:R-:W2:Y:S02]  /*74a0*/  @!P1 SYNCS.PHASECHK.TRANS64 P1, [R0+URZ+0xd0], R2 ;  /* 0x0000d002000095a7 */ /* 0x000ea400080210ff */
[----:B--2---:R-:W-:Y:S05]  /*74b0*/  @!P1 BRA `(.L_x_138) ;  /* 0xfffffffc00f09947 */ /* 0x004fea000383ffff */
[----:B------:R-:W-:Y:S05]  /*74c0*/  BRA `(.L_x_139) ;  /* 0xffffffcc00007947 */ /* 0x000fea000383ffff */
.L_x_85:
[----:B--2---:R2:W4:Y:S02]  /*74d0*/  SYNCS.PHASECHK.TRANS64.TRYWAIT P0, [R7+URZ+0x50], R0 ;  /* 0x00005000070075a7 */ /* 0x00452400080011ff */
[----:B----4-:R-:W-:Y:S05]  /*74e0*/  @!P0 NANOSLEEP.SYNCS 0x989680 ;  /* 0x009896800000895d */ /* 0x010fea0003900000 */
[----:B------:R-:W4:Y:S02]  /*74f0*/  @!P0 SYNCS.PHASECHK.TRANS64 P0, [R7+URZ+0x50], R0 ;  /* 0x00005000070085a7 */ /* 0x000f2400080010ff */
[----:B----4-:R-:W-:Y:S05]  /*7500*/  @!P0 BRA `(.L_x_85) ;  /* 0xfffffffc00f08947 */ /* 0x010fea000383ffff */
[----:B------:R-:W-:Y:S05]  /*7510*/  BRA `(.L_x_140) ;  /* 0xffffffd000207947 */ /* 0x000fea000383ffff */
.L_x_88:
[----:B-1----:R-:W-:Y:S07]  /*7520*/  MOV R0, UR17 ;  /* 0x0000001100007c02 */ /* 0x002fee0008000f00 */
.L_x_141:
[----:B-1----:R1:W2:Y:S02]  /*7530*/  SYNCS.PHASECHK.TRANS64.TRYWAIT P2, [R0+URZ+0x48], R7 ;  /* 0x00004807000075a7 */ /* 0x0022a400080411ff */
[----:B--2---:R-:W-:Y:S05]  /*7540*/  @!P2 NANOSLEEP.SYNCS 0x989680 ;  /* 0x009896800000a95d */ /* 0x004fea0003900000 */
[----:B------:R-:W2:Y:S02]  /*7550*/  @!P2 SYNCS.PHASECHK.TRANS64 P2, [R0+URZ+0x48], R7 ;  /* 0x000048070000a5a7 */ /* 0x000ea400080410ff */
[----:B--2---:R-:W-:Y:S05]  /*7560*/  @!P2 BRA `(.L_x_141) ;  /* 0xfffffffc00f0a947 */ /* 0x004fea000383ffff */
[----:B------:R-:W-:Y:S05]  /*7570*/  BRA `(.L_x_87) ;  /* 0xffffffd400807947 */ /* 0x000fea000383ffff */
.L_x_91:
[----:B-1----:R-:W-:Y:S07]  /*7580*/  MOV R0, UR17 ;  /* 0x0000001100007c02 */ /* 0x002fee0008000f00 */
.L_x_142:
[----:B-1----:R1:W2:Y:S02]  /*7590*/  SYNCS.PHASECHK.TRANS64.TRYWAIT P0, [R0+URZ+0x38], R6 ;  /* 0x00003806000075a7 */ /* 0x0022a400080011ff */
[----:B--2---:R-:W-:Y:S05]  /*75a0*/  @!P0 NANOSLEEP.SYNCS 0x989680 ;  /* 0x009896800000895d */ /* 0x004fea0003900000 */
[----:B------:R-:W2:Y:S02]  /*75b0*/  @!P0 SYNCS.PHASECHK.TRANS64 P0, [R0+URZ+0x38], R6 ;  /* 0x00003806000085a7 */ /* 0x000ea400080010ff */
[----:B--2---:R-:W-:Y:S05]  /*75c0*/  @!P0 BRA `(.L_x_142) ;  /* 0xfffffffc00f08947 */ /* 0x004fea000383ffff */
[----:B------:R-:W-:Y:S05]  /*75d0*/  BRA `(.L_x_143) ;  /* 0xffffffd400d07947 */ /* 0x000fea000383ffff */
.L_x_94:
[----:B--2---:R2:W3:Y:S02]  /*75e0*/  SYNCS.PHASECHK.TRANS64.TRYWAIT P0, [R3+URZ+0x50], R0 ;  /* 0x00005000030075a7 */ /* 0x0044e400080011ff */
[----:B---3--:R-:W-:Y:S05]  /*75f0*/  @!P0 NANOSLEEP.SYNCS 0x989680 ;  /* 0x009896800000895d */ /* 0x008fea0003900000 */
[----:B------:R-:W3:Y:S02]  /*7600*/  @!P0 SYNCS.PHASECHK.TRANS64 P0, [R3+URZ+0x50], R0 ;  /* 0x00005000030085a7 */ /* 0x000ee400080010ff */
[----:B---3--:R-:W-:Y:S05]  /*7610*/  @!P0 BRA `(.L_x_94) ;  /* 0xfffffffc00f08947 */ /* 0x008fea000383ffff */
[----:B------:R-:W-:Y:S05]  /*7620*/  BRA `(.L_x_144) ;  /* 0xffffffdc00287947 */ /* 0x000fea000383ffff */
.L_x_105:
[----:B-1----:R-:W-:Y:S04]  /*7630*/  MOV R0, UR44 ;  /* 0x0000002c00007c02 */ /* 0x002fe80008000f00 */
[----:B------:R1:W2:Y:S03]  /*7640*/  SYNCS.PHASECHK.TRANS64.TRYWAIT P1, [R0+URZ+0x30], R3 ;  /* 0x00003003000075a7 */ /* 0x0002a600080211ff */
[----:B--2---:R-:W-:Y:S05]  /*7650*/  @!P1 NANOSLEEP.SYNCS 0x989680 ;  /* 0x009896800000995d */ /* 0x004fea0003900000 */
[----:B------:R-:W2:Y:S02]  /*7660*/  @!P1 SYNCS.PHASECHK.TRANS64 P1, [R0+URZ+0x30], R3 ;  /* 0x00003003000095a7 */ /* 0x000ea400080210ff */
[----:B--2---:R-:W-:Y:S05]  /*7670*/  @!P1 BRA `(.L_x_105) ;  /* 0xfffffffc00ec9947 */ /* 0x004fea000383ffff */
[----:B------:R-:W-:Y:S05]  /*7680*/  BRA `(.L_x_104) ;  /* 0xffffffe800607947 */ /* 0x000fea000383ffff */
.L_x_107:
[----:B-1----:R1:W2:Y:S02]  /*7690*/  SYNCS.PHASECHK.TRANS64.TRYWAIT P1, [R82+URZ+0x70], R4 ;  /* 0x00007004520075a7 */ /* 0x0022a400080211ff */
[----:B--2---:R-:W-:Y:S05]  /*76a0*/  @!P1 NANOSLEEP.SYNCS 0x989680 ;  /* 0x009896800000995d */ /* 0x004fea0003900000 */
[----:B------:R-:W2:Y:S02]  /*76b0*/  @!P1 SYNCS.PHASECHK.TRANS64 P1, [R82+URZ+0x70], R4 ;  /* 0x00007004520095a7 */ /* 0x000ea400080210ff */
[----:B--2---:R-:W-:Y:S05]  /*76c0*/  @!P1 BRA `(.L_x_107) ;  /* 0xfffffffc00f09947 */ /* 0x004fea000383ffff */
[----:B------:R-:W-:Y:S05]  /*76d0*/  BRA `(.L_x_106) ;  /* 0xffffffe800a07947 */ /* 0x000fea000383ffff */
        .weak           $__internal_0_$__cuda_sm10x_tcgen05_guardrail_trap_col_being_dealloced_not_returned_by_alloc
        .type           $__internal_0_$__cuda_sm10x_tcgen05_guardrail_trap_col_being_dealloced_not_returned_by_alloc,@function
        .size           $__internal_0_$__cuda_sm10x_tcgen05_guardrail_trap_col_being_dealloced_not_returned_by_alloc,($__internal_1_$__cuda_sm10x_tcgen05_guardrail_trap_phase_invalid_during_alloc - $__internal_0_$__cuda_sm10x_tcgen05_guardrail_trap_col_being_dealloced_not_returned_by_alloc)
$__internal_0_$__cuda_sm10x_tcgen05_guardrail_trap_col_being_dealloced_not_returned_by_alloc:
[----:B------:R-:W-:Y:S05]  /*76e0*/  BPT.TRAP 0x1 ;  /* 0x000000040000795c */ /* 0x000fea0000300000 */
[----:B------:R-:W-:-:S04]  /*76f0*/  HFMA2 R3, -RZ, RZ, 0, 0 ;  /* 0x00000000ff037431 */ /* 0x000fc800000001ff */
[----:B------:R-:W-:Y:S05]  /*7700*/  RET.REL.NODEC R2 `(_ZN7cutlass13device_kernelINS_4gemm6kernel13GemmUniversalIN4cute5tupleIJiiiiEEENS1_10collective13CollectiveMmaINS1_35MainloopSm100TmaUmmaWarpSpecializedILi3ELi2ELi4ENS5_IJNS4_1CILi2EEESB_NSA_ILi1EEEEEEEENS5_IJNSA_ILi128EEENSA_ILi64EEESF_EEENS_12float_e5m2_tENS5_IJlSC_lEEESI_SJ_NS4_8TiledMMAINS4_8MMA_AtomIJNS4_10MMA_TraitsINS4_25SM100_MMA_F8F6F4_2x1SM_SSEJSI_SI_fSF_SG_NS4_17integral_constantINS4_4UMMA5MajorELSQ_0EEESR_NSO_INSP_7ScaleInELSS_0EEEST_EEEEEENS4_6LayoutINS5_IJSC_SC_SC_EEENS5_IJNSA_ILi0EEESY_SY_EEEEENS5_IJNS4_10UnderscoreES11_S11_EEEEENS4_28SM100_TMA_2SM_LOAD_MULTICASTENS4_14ComposedLayoutINS4_7SwizzleILi3ELi4ELi3EEENS4_18smem_ptr_flag_bitsILi8EEENSW_INS5_IJNSA_ILi8EEESF_EEENS5_IJSF_SC_EEEEEEEvNS4_8identityENS4_18SM100_TMA_2SM_LOADES1E_vS1F_EENS_8epilogue10collective18CollectiveEpilogueINS1I_23Sm100TmaWarpSpecializedILi1ELi1ELi32ELb0ELb0EEEJNS5_IJSG_SG_SF_EEENS5_IJNSW_ISG_SC_EES1O_EEESI_SJ_SI_SJ_NS1I_6fusion15FusionCallbacksIS1M_NS1Q_17LinearCombinationISI_fSI_fLNS_15FloatRoundStyleE2EEES1N_S1P_JEEENS4_5SM1004TMEM4LOAD26SM100_TMEM_LOAD_32dp32b32xENS4_13SM90_TMA_LOADENS15_INS16_ILi2ELi4ELi3EEES19_NSW_INS5_IJS1A_SG_EEENS5_IJSG_SC_EEEEEEENS4_39AutoVectorizingCopyWithAssumedAlignmentILi128EEENS4_14SM90_TMA_STOREES25_S27_S27_EEEvvEEEEvNT_6ParamsE) ;  /* 0xffffff88023c7950 */ /* 0x000fea0003c3ffff */
        .weak           $__internal_1_$__cuda_sm10x_tcgen05_guardrail_trap_phase_invalid_during_alloc
        .type           $__internal_1_$__cuda_sm10x_tcgen05_guardrail_trap_phase_invalid_during_alloc,@function
        .size           $__internal_1_$__cuda_sm10x_tcgen05_guardrail_trap_phase_invalid_during_alloc,($__internal_2_$__cuda_sm10x_tcgen05_guardrail_trap_unallocated_columns_being_dealloced - $__internal_1_$__cuda_sm10x_tcgen05_guardrail_trap_phase_invalid_during_alloc)
$__internal_1_$__cuda_sm10x_tcgen05_guardrail_trap_phase_invalid_during_alloc:
[----:B------:R-:W-:Y:S05]  /*7710*/  BPT.TRAP 0x1 ;  /* 0x000000040000795c */ /* 0x000fea0000300000 */
[----:B------:R-:W-:-:S04]  /*7720*/  MOV R5, 0x0 ;  /* 0x0000000000057802 */ /* 0x000fc80000000f00 */
[----:B------:R-:W-:Y:S05]  /*7730*/  RET.REL.NODEC R4 `(_ZN7cutlass13device_kernelINS_4gemm6kernel13GemmUniversalIN4cute5tupleIJiiiiEEENS1_10collective13CollectiveMmaINS1_35MainloopSm100TmaUmmaWarpSpecializedILi3ELi2ELi4ENS5_IJNS4_1CILi2EEESB_NSA_ILi1EEEEEEEENS5_IJNSA_ILi128EEENSA_ILi64EEESF_EEENS_12float_e5m2_tENS5_IJlSC_lEEESI_SJ_NS4_8TiledMMAINS4_8MMA_AtomIJNS4_10MMA_TraitsINS4_25SM100_MMA_F8F6F4_2x1SM_SSEJSI_SI_fSF_SG_NS4_17integral_constantINS4_4UMMA5MajorELSQ_0EEESR_NSO_INSP_7ScaleInELSS_0EEEST_EEEEEENS4_6LayoutINS5_IJSC_SC_SC_EEENS5_IJNSA_ILi0EEESY_SY_EEEEENS5_IJNS4_10UnderscoreES11_S11_EEEEENS4_28SM100_TMA_2SM_LOAD_MULTICASTENS4_14ComposedLayoutINS4_7SwizzleILi3ELi4ELi3EEENS4_18smem_ptr_flag_bitsILi8EEENSW_INS5_IJNSA_ILi8EEESF_EEENS5_IJSF_SC_EEEEEEEvNS4_8identityENS4_18SM100_TMA_2SM_LOADES1E_vS1F_EENS_8epilogue10collective18CollectiveEpilogueINS1I_23Sm100TmaWarpSpecializedILi1ELi1ELi32ELb0ELb0EEEJNS5_IJSG_SG_SF_EEENS5_IJNSW_ISG_SC_EES1O_EEESI_SJ_SI_SJ_NS1I_6fusion15FusionCallbacksIS1M_NS1Q_17LinearCombinationISI_fSI_fLNS_15FloatRoundStyleE2EEES1N_S1P_JEEENS4_5SM1004TMEM4LOAD26SM100_TMEM_LOAD_32dp32b32xENS4_13SM90_TMA_LOADENS15_INS16_ILi2ELi4ELi3EEES19_NSW_INS5_IJS1A_SG_EEENS5_IJSG_SC_EEEEEEENS4_39AutoVectorizingCopyWithAssumedAlignmentILi128EEENS4_14SM90_TMA_STOREES25_S27_S27_EEEvvEEEEvNT_6ParamsE) ;  /* 0xffffff8804307950 */ /* 0x000fea0003c3ffff */
        .weak           $__internal_2_$__cuda_sm10x_tcgen05_guardrail_trap_unallocated_columns_being_dealloced
        .type           $__internal_2_$__cuda_sm10x_tcgen05_guardrail_trap_unallocated_columns_being_dealloced,@function
        .size           $__internal_2_$__cuda_sm10x_tcgen05_guardrail_trap_unallocated_columns_being_dealloced,(.L_x_146 - $__internal_2_$__cuda_sm10x_tcgen05_guardrail_trap_unallocated_columns_being_dealloced)
$__internal_2_$__cuda_sm10x_tcgen05_guardrail_trap_unallocated_columns_being_dealloced:
[----:B------:R-:W-:Y:S05]  /*7740*/  BPT.TRAP 0x1 ;  /* 0x000000040000795c */ /* 0x000fea0000300000 */
[----:B------:R-:W-:-:S04]  /*7750*/  HFMA2 R3, -RZ, RZ, 0, 0 ;  /* 0x00000000ff037431 */ /* 0x000fc800000001ff */
[----:B------:R-:W-:Y:S05]  /*7760*/  RET.REL.NODEC R2 `(_ZN7cutlass13device_kernelINS_4gemm6kernel13GemmUniversalIN4cute5tupleIJiiiiEEENS1_10collective13CollectiveMmaINS1_35MainloopSm100TmaUmmaWarpSpecializedILi3ELi2ELi4ENS5_IJNS4_1CILi2EEESB_NSA_ILi1EEEEEEEENS5_IJNSA_ILi128EEENSA_ILi64EEESF_EEENS_12float_e5m2_tENS5_IJlSC_lEEESI_SJ_NS4_8TiledMMAINS4_8MMA_AtomIJNS4_10MMA_TraitsINS4_25SM100_MMA_F8F6F4_2x1SM_SSEJSI_SI_fSF_SG_NS4_17integral_constantINS4_4UMMA5MajorELSQ_0EEESR_NSO_INSP_7ScaleInELSS_0EEEST_EEEEEENS4_6LayoutINS5_IJSC_SC_SC_EEENS5_IJNSA_ILi0EEESY_SY_EEEEENS5_IJNS4_10UnderscoreES11_S11_EEEEENS4_28SM100_TMA_2SM_LOAD_MULTICASTENS4_14ComposedLayoutINS4_7SwizzleILi3ELi4ELi3EEENS4_18smem_ptr_flag_bitsILi8EEENSW_INS5_IJNSA_ILi8EEESF_EEENS5_IJSF_SC_EEEEEEEvNS4_8identityENS4_18SM100_TMA_2SM_LOADES1E_vS1F_EENS_8epilogue10collective18CollectiveEpilogueINS1I_23Sm100TmaWarpSpecializedILi1ELi1ELi32ELb0ELb0EEEJNS5_IJSG_SG_SF_EEENS5_IJNSW_ISG_SC_EES1O_EEESI_SJ_SI_SJ_NS1I_6fusion15FusionCallbacksIS1M_NS1Q_17LinearCombinationISI_fSI_fLNS_15FloatRoundStyleE2EEES1N_S1P_JEEENS4_5SM1004TMEM4LOAD26SM100_TMEM_LOAD_32dp32b32xENS4_13SM90_TMA_LOADENS15_INS16_ILi2ELi4ELi3EEES19_NSW_INS5_IJS1A_SG_EEENS5_IJSG_SC_EEEEEEENS4_39AutoVectorizingCopyWithAssumedAlignmentILi128EEENS4_14SM90_TMA_STOREES25_S27_S27_EEEvvEEEEvNT_6ParamsE) ;  /* 0xffffff8802247950 */ /* 0x000fea0003c3ffff */
.L_x_145:
[----:B------:R-:W-:-:S00]  /*7770*/  BRA `(.L_x_145) ;  /* 0xfffffffc00fc7947 */ /* 0x000fc0000383ffff */
[----:B------:R-:W-:-:S00]  /*7780*/  NOP ;  /* 0x0000000000007918 */ /* 0x000fc00000000000 */
[----:B------:R-:W-:-:S00]  /*7790*/  NOP ;  /* 0x0000000000007918 */ /* 0x000fc00000000000 */
[----:B------:R-:W-:-:S00]  /*77a0*/  NOP ;  /* 0x0000000000007918 */ /* 0x000fc00000000000 */
[----:B------:R-:W-:-:S00]  /*77b0*/  NOP ;  /* 0x0000000000007918 */ /* 0x000fc00000000000 */
[----:B------:R-:W-:-:S00]  /*77c0*/  NOP ;  /* 0x0000000000007918 */ /* 0x000fc00000000000 */
[----:B------:R-:W-:-:S00]  /*77d0*/  NOP ;  /* 0x0000000000007918 */ /* 0x000fc00000000000 */
[----:B------:R-:W-:-:S00]  /*77e0*/  NOP ;  /* 0x0000000000007918 */ /* 0x000fc00000000000 */
[----:B------:R-:W-:-:S00]  /*77f0*/  NOP ;  /* 0x0000000000007918 */ /* 0x000fc00000000000 */
.L_x_146:


//--------------------- .nv.global.init           --------------------------
	.section	.nv.global.init,"aw",@progbits
.nv.global.init:
	.type		$str$27,@object
	.size		$str$27,($str$28 - $str$27)
$str$27:
        /*0000*/ 	.byte	0x28, 0x61, 0x64, 0x64, 0x72, 0x65, 0x73, 0x73, 0x20, 0x26, 0x20, 0x6d, 0x61, 0x73, 0x6b, 0x29
        /*0010*/ 	.byte	0x20, 0x3d, 0x3d, 0x20, 0x30, 0x00
	.type		$str$28,@object
	.size		$str$28,($str$26 - $str$28)
$str$28:
        /*0016*/ 	.byte	0x2f, 0x74, 0x6d, 0x70, 0x2f, 0x63, 0x75, 0x74, 0x6c, 0x61, 0x73, 0x73, 0x5f, 0x73, 0x77, 0x65
        /*0026*/ 	.byte	0x65, 0x70, 0x5f, 0x73, 0x72, 0x63, 0x2f, 0x69, 0x6e, 0x63, 0x6c, 0x75, 0x64, 0x65, 0x2f, 0x63
        /*0036*/ 	.byte	0x75, 0x74, 0x65, 0x2f, 0x70, 0x6f, 0x69, 0x6e, 0x74, 0x65, 0x72, 0x5f, 0x66, 0x6c, 0x61, 0x67
        /*0046*/ 	.byte	0x67, 0x65, 0x64, 0x2e, 0x68, 0x70, 0x70, 0x00
	.type		$str$26,@object
	.size		$str$26,($str$25 - $str$26)
$str$26:
        /*004e*/ 	.byte	0x2f, 0x74, 0x6d, 0x70, 0x2f, 0x63, 0x75, 0x74, 0x6c, 0x61, 0x73, 0x73, 0x5f, 0x73, 0x77, 0x65
        /*005e*/ 	.byte	0x65, 0x70, 0x5f, 0x73, 0x72, 0x63, 0x2f, 0x69, 0x6e, 0x63, 0x6c, 0x75, 0x64, 0x65, 0x2f, 0x63
        /*006e*/ 	.byte	0x75, 0x74, 0x65, 0x2f, 0x61, 0x74, 0x6f, 0x6d, 0x2f, 0x63, 0x6f, 0x70, 0x79, 0x5f, 0x74, 0x72
        /*007e*/ 	.byte	0x61, 0x69, 0x74, 0x73, 0x5f, 0x73, 0x6d, 0x31, 0x30, 0x30, 0x2e, 0x68, 0x70, 0x70, 0x00
	.type		$str$25,@object
	.size		$str$25,(__unnamed_1 - $str$25)
$str$25:
        /*008d*/ 	.byte	0x28, 0x28, 0x75, 0x69, 0x6e, 0x74, 0x33, 0x32, 0x5f, 0x74, 0x28, 0x74, 0x68, 0x72, 0x65, 0x61
        /*009d*/ 	.byte	0x64, 0x49, 0x64, 0x78, 0x2e, 0x78, 0x29, 0x20, 0x2f, 0x20, 0x33, 0x32, 0x29, 0x20, 0x25, 0x20
        /*00ad*/ 	.byte	0x34, 0x29, 0x20, 0x3d, 0x3d, 0x20, 0x28, 0x28, 0x28, 0x74, 0x6d, 0x65, 0x6d, 0x5f, 0x61, 0x64
        /*00bd*/ 	.byte	0x64, 0x72, 0x20, 0x3e, 0x3e, 0x20, 0x31, 0x36, 0x29, 0x20, 0x2f, 0x20, 0x33, 0x32, 0x29, 0x20
        /*00cd*/ 	.byte	0x25, 0x20, 0x34, 0x29, 0x00
	.type		__unnamed_1,@object
	.size		__unnamed_1,(__unnamed_2 - __unnamed_1)
__unnamed_1:
        /*00d2*/ 	.byte	0x61, 0x75, 0x74, 0x6f, 0x20, 0x63, 0x75, 0x74, 0x65, 0x3a, 0x3a, 0x61, 0x73, 0x5f, 0x70, 0x6f
        /* <DEDUP_REMOVED lines=24> */
        /*0262*/ 	.byte	0x3c, 0x34, 0x30, 0x39, 0x36, 0x3e, 0x3e, 0x3e, 0x3e, 0x5d, 0x00
	.type		__unnamed_2,@object
	.size		__unnamed_2,(.L_2 - __unnamed_2)
__unnamed_2:
        /* <DEDUP_REMOVED lines=40> */
        /*04ed*/ 	.byte	0x74, 0x65, 0x3a, 0x3a, 0x43, 0x3c, 0x30, 0x3e, 0x3e, 0x3e, 0x3e, 0x5d, 0x00
.L_2:


//--------------------- .nv.shared._ZN7cutlass13device_kernelINS_4gemm6kernel13GemmUniversalIN4cute5tupleIJiiiiEEENS1_10collective13CollectiveMmaINS1_35MainloopSm100TmaUmmaWarpSpecializedILi3ELi2ELi4ENS5_IJNS4_1CILi2EEESB_NSA_ILi1EEEEEEEENS5_IJNSA_ILi128EEENSA_ILi64EEESF_EEENS_12float_e5m2_tENS5_IJlSC_lEEESI_SJ_NS4_8TiledMMAINS4_8MMA_AtomIJNS4_10MMA_TraitsINS4_25SM100_MMA_F8F6F4_2x1SM_SSEJSI_SI_fSF_SG_NS4_17integral_constantINS4_4UMMA5MajorELSQ_0EEESR_NSO_INSP_7ScaleInELSS_0EEEST_EEEEEENS4_6LayoutINS5_IJSC_SC_SC_EEENS5_IJNSA_ILi0EEESY_SY_EEEEENS5_IJNS4_10UnderscoreES11_S11_EEEEENS4_28SM100_TMA_2SM_LOAD_MULTICASTENS4_14ComposedLayoutINS4_7SwizzleILi3ELi4ELi3EEENS4_18smem_ptr_flag_bitsILi8EEENSW_INS5_IJNSA_ILi8EEESF_EEENS5_IJSF_SC_EEEEEEEvNS4_8identityENS4_18SM100_TMA_2SM_LOADES1E_vS1F_EENS_8epilogue10collective18CollectiveEpilogueINS1I_23Sm100TmaWarpSpecializedILi1ELi1ELi32ELb0ELb0EEEJNS5_IJSG_SG_SF_EEENS5_IJNSW_ISG_SC_EES1O_EEESI_SJ_SI_SJ_NS1I_6fusion15FusionCallbacksIS1M_NS1Q_17LinearCombinationISI_fSI_fLNS_15FloatRoundStyleE2EEES1N_S1P_JEEENS4_5SM1004TMEM4LOAD26SM100_TMEM_LOAD_32dp32b32xENS4_13SM90_TMA_LOADENS15_INS16_ILi2ELi4ELi3EEES19_NSW_INS5_IJS1A_SG_EEENS5_IJSG_SC_EEEEEEENS4_39AutoVectorizingCopyWithAssumedAlignmentILi128EEENS4_14SM90_TMA_STOREES25_S27_S27_EEEvvEEEEvNT_6ParamsE --------------------------
	.section	.nv.shared._ZN7cutlass13device_kernelINS_4gemm6kernel13GemmUniversalIN4cute5tupleIJiiiiEEENS1_10collective13CollectiveMmaINS1_35MainloopSm100TmaUmmaWarpSpecializedILi3ELi2ELi4ENS5_IJNS4_1CILi2EEESB_NSA_ILi1EEEEEEEENS5_IJNSA_ILi128EEENSA_ILi64EEESF_EEENS_12float_e5m2_tENS5_IJlSC_lEEESI_SJ_NS4_8TiledMMAINS4_8MMA_AtomIJNS4_10MMA_TraitsINS4_25SM100_MMA_F8F6F4_2x1SM_SSEJSI_SI_fSF_SG_NS4_17integral_constantINS4_4UMMA5MajorELSQ_0EEESR_NSO_INSP_7ScaleInELSS_0EEEST_EEEEEENS4_6LayoutINS5_IJSC_SC_SC_EEENS5_IJNSA_ILi0EEESY_SY_EEEEENS5_IJNS4_10UnderscoreES11_S11_EEEEENS4_28SM100_TMA_2SM_LOAD_MULTICASTENS4_14ComposedLayoutINS4_7SwizzleILi3ELi4ELi3EEENS4_18smem_ptr_flag_bitsILi8EEENSW_INS5_IJNSA_ILi8EEESF_EEENS5_IJSF_SC_EEEEEEEvNS4_8identityENS4_18SM100_TMA_2SM_LOADES1E_vS1F_EENS_8epilogue10collective18CollectiveEpilogueINS1I_23Sm100TmaWarpSpecializedILi1ELi1ELi32ELb0ELb0EEEJNS5_IJSG_SG_SF_EEENS5_IJNSW_ISG_SC_EES1O_EEESI_SJ_SI_SJ_NS1I_6fusion15FusionCallbacksIS1M_NS1Q_17LinearCombinationISI_fSI_fLNS_15FloatRoundStyleE2EEES1N_S1P_JEEENS4_5SM1004TMEM4LOAD26SM100_TMEM_LOAD_32dp32b32xENS4_13SM90_TMA_LOADENS15_INS16_ILi2ELi4ELi3EEES19_NSW_INS5_IJS1A_SG_EEENS5_IJSG_SC_EEEEEEENS4_39AutoVectorizingCopyWithAssumedAlignmentILi128EEENS4_14SM90_TMA_STOREES25_S27_S27_EEEvvEEEEvNT_6ParamsE,"aw",@nobits
	.sectionflags	@""
	.align	16
	.zero		1024


//--------------------- .nv.shared.reserved.0     --------------------------
	.section	.nv.shared.reserved.0,"aw",@nobits
	.weak		__nv_reservedSMEM_offset_0_alias
	.size		__nv_reservedSMEM_offset_0_alias, 0, 64
	.other		__nv_reservedSMEM_offset_0_alias,@"STO_CUDA_RESERVED_SHARED STV_DEFAULT"
__nv_reservedSMEM_offset_0_alias:
	.zero		0
.nv.shared.reserved.0:
	.zero		64
	.weak		__nv_reservedSMEM_tcgen05_partition
	.type		__nv_reservedSMEM_tcgen05_partition,@object
	.size		__nv_reservedSMEM_tcgen05_partition,(.L_0 - __nv_reservedSMEM_tcgen05_partition)
__nv_reservedSMEM_tcgen05_partition:
	.zero		32
.L_0:


//--------------------- .nv.global                --------------------------
	.section	.nv.global,"aw",@nobits
.nv.global:
	.type		_ZN40_INTERNAL_ac85bf6a_4_k_cu_db48ed19_100584cute1_E,@object
	.size		_ZN40_INTERNAL_ac85bf6a_4_k_cu_db48ed19_100584cute1_E,(_ZN40_INTERNAL_ac85bf6a_4_k_cu_db48ed19_100584cuda3std3__45__cpo6cbeginE - _ZN40_INTERNAL_ac85bf6a_4_k_cu_db48ed19_100584cute1_E)
_ZN40_INTERNAL_ac85bf6a_4_k_cu_db48ed19_100584cute1_E:
	.zero		1
	.type		_ZN40_INTERNAL_ac85bf6a_4_k_cu_db48ed19_100584cuda3std3__45__cpo6cbeginE,@object
	.size		_ZN40_INTERNAL_ac85bf6a_4_k_cu_db48ed19_100584cuda3std3__45__cpo6cbeginE,(_ZN40_INTERNAL_ac85bf6a_4_k_cu_db48ed19_100584cuda3std3__48in_placeE - _ZN40_INTERNAL_ac85bf6a_4_k_cu_db48ed19_100584cuda3std3__45__cpo6cbeginE)
_ZN40_INTERNAL_ac85bf6a_4_k_cu_db48ed19_100584cuda3std3__45__cpo6cbeginE:
	.zero		1
	.type		_ZN40_INTERNAL_ac85bf6a_4_k_cu_db48ed19_100584cuda3std3__48in_placeE,@object
	.size		_ZN40_INTERNAL_ac85bf6a_4_k_cu_db48ed19_100584cuda3std3__48in_placeE,(_ZN40_INTERNAL_ac85bf6a_4_k_cu_db48ed19_100584cuda3std6ranges3__45__cpo9iter_moveE - _ZN40_INTERNAL_ac85bf6a_4_k_cu_db48ed19_100584cuda3std3__48in_placeE)
_ZN40_INTERNAL_ac85bf6a_4_k_cu_db48ed19_100584cuda3std3__48in_placeE:
	.zero		1
	.type		_ZN40_INTERNAL_ac85bf6a_4_k_cu_db48ed19_100584cuda3std6ranges3__45__cpo9iter_moveE,@object
	.size		_ZN40_INTERNAL_ac85bf6a_4_k_cu_db48ed19_100584cuda3std6ranges3__45__cpo9iter_moveE,(_ZN40_INTERNAL_ac85bf6a_4_k_cu_db48ed19_100584cuda3std3__45__cpo5beginE - _ZN40_INTERNAL_ac85bf6a_4_k_cu_db48ed19_100584cuda3std6ranges3__45__cpo9iter_moveE)
_ZN40_INTERNAL_ac85bf6a_4_k_cu_db48ed19_100584cuda3std6ranges3__45__cpo9iter_moveE:
	.zero		1
	.type		_ZN40_INTERNAL_ac85bf6a_4_k_cu_db48ed19_100584cuda3std3__45__cpo5beginE,@object
	.size		_ZN40_INTERNAL_ac85bf6a_4_k_cu_db48ed19_100584cuda3std3__45__cpo5beginE,(_ZN40_INTERNAL_ac85bf6a_4_k_cu_db48ed19_100584cuda3std3__442_GLOBAL__N__ac85bf6a_4_k_cu_db48ed19_100586ignoreE - _ZN40_INTERNAL_ac85bf6a_4_k_cu_db48ed19_100584cuda3std3__45__cpo5beginE)
_ZN40_INTERNAL_ac85bf6a_4_k_cu_db48ed19_100584cuda3std3__45__cpo5beginE:
	.zero		1
	.type		_ZN40_INTERNAL_ac85bf6a_4_k_cu_db48ed19_100584cuda3std3__442_GLOBAL__N__ac85bf6a_4_k_cu_db48ed19_100586ignoreE,@object
	.size		_ZN40_INTERNAL_ac85bf6a_4_k_cu_db48ed19_100584cuda3std3__442_GLOBAL__N__ac85bf6a_4_k_cu_db48ed19_100586ignoreE,(_ZN40_INTERNAL_ac85bf6a_4_k_cu_db48ed19_100584cute7productE - _ZN40_INTERNAL_ac85bf6a_4_k_cu_db48ed19_100584cuda3std3__442_GLOBAL__N__ac85bf6a_4_k_cu_db48ed19_100586ignoreE)
_ZN40_INTERNAL_ac85bf6a_4_k_cu_db48ed19_100584cuda3std3__442_GLOBAL__N__ac85bf6a_4_k_cu_db48ed19_100586ignoreE:
	.zero		1
	.type		_ZN40_INTERNAL_ac85bf6a_4_k_cu_db48ed19_100584cute7productE,@object
	.size		_ZN40_INTERNAL_ac85bf6a_4_k_cu_db48ed19_100584cute7productE,(_ZN40_INTERNAL_ac85bf6a_4_k_cu_db48ed19_100584cuda3std3__45__cpo3endE - _ZN40_INTERNAL_ac85bf6a_4_k_cu_db48ed19_100584cute7productE)
_ZN40_INTERNAL_ac85bf6a_4_k_cu_db48ed19_100584cute7productE:
	.zero		1
	.type		_ZN40_INTERNAL_ac85bf6a_4_k_cu_db48ed19_100584cuda3std3__45__cpo3endE,@object
	.size		_ZN40_INTERNAL_ac85bf6a_4_k_cu_db48ed19_100584cuda3std3__45__cpo3endE,(_ZN40_INTERNAL_ac85bf6a_4_k_cu_db48ed19_100584cuda3std3__419piecewise_constructE - _ZN40_INTERNAL_ac85bf6a_4_k_cu_db48ed19_100584cuda3std3__45__cpo3endE)
_ZN40_INTERNAL_ac85bf6a_4_k_cu_db48ed19_100584cuda3std3__45__cpo3endE:
	.zero		1
	.type		_ZN40_INTERNAL_ac85bf6a_4_k_cu_db48ed19_100584cuda3std3__419piecewise_constructE,@object
	.size		_ZN40_INTERNAL_ac85bf6a_4_k_cu_db48ed19_100584cuda3std3__419piecewise_constructE,(_ZN40_INTERNAL_ac85bf6a_4_k_cu_db48ed19_100584cuda3std3__45__cpo4cendE - _ZN40_INTERNAL_ac85bf6a_4_k_cu_db48ed19_100584cuda3std3__419piecewise_constructE)
_ZN40_INTERNAL_ac85bf6a_4_k_cu_db48ed19_100584cuda3std3__419piecewise_constructE:
	.zero		1
	.type		_ZN40_INTERNAL_ac85bf6a_4_k_cu_db48ed19_100584cuda3std3__45__cpo4cendE,@object
	.size		_ZN40_INTERNAL_ac85bf6a_4_k_cu_db48ed19_100584cuda3std3__45__cpo4cendE,(_ZN40_INTERNAL_ac85bf6a_4_k_cu_db48ed19_100584cuda3std6ranges3__45__cpo4swapE - _ZN40_INTERNAL_ac85bf6a_4_k_cu_db48ed19_100584cuda3std3__45__cpo4cendE)
_ZN40_INTERNAL_ac85bf6a_4_k_cu_db48ed19_100584cuda3std3__45__cpo4cendE:
	.zero		1
	.type		_ZN40_INTERNAL_ac85bf6a_4_k_cu_db48ed19_100584cuda3std6ranges3__45__cpo4swapE,@object
	.size		_ZN40_INTERNAL_ac85bf6a_4_k_cu_db48ed19_100584cuda3std6ranges3__45__cpo4swapE,(.L_10 - _ZN40_INTERNAL_ac85bf6a_4_k_cu_db48ed19_100584cuda3std6ranges3__45__cpo4swapE)
_ZN40_INTERNAL_ac85bf6a_4_k_cu_db48ed19_100584cuda3std6ranges3__45__cpo4swapE:
	.zero		1
.L_10:


//--------------------- .nv.constant0._ZN7cutlass13device_kernelINS_4gemm6kernel13GemmUniversalIN4cute5tupleIJiiiiEEENS1_10collective13CollectiveMmaINS1_35MainloopSm100TmaUmmaWarpSpecializedILi3ELi2ELi4ENS5_IJNS4_1CILi2EEESB_NSA_ILi1EEEEEEEENS5_IJNSA_ILi128EEENSA_ILi64EEESF_EEENS_12float_e5m2_tENS5_IJlSC_lEEESI_SJ_NS4_8TiledMMAINS4_8MMA_AtomIJNS4_10MMA_TraitsINS4_25SM100_MMA_F8F6F4_2x1SM_SSEJSI_SI_fSF_SG_NS4_17integral_constantINS4_4UMMA5MajorELSQ_0EEESR_NSO_INSP_7ScaleInELSS_0EEEST_EEEEEENS4_6LayoutINS5_IJSC_SC_SC_EEENS5_IJNSA_ILi0EEESY_SY_EEEEENS5_IJNS4_10UnderscoreES11_S11_EEEEENS4_28SM100_TMA_2SM_LOAD_MULTICASTENS4_14ComposedLayoutINS4_7SwizzleILi3ELi4ELi3EEENS4_18smem_ptr_flag_bitsILi8EEENSW_INS5_IJNSA_ILi8EEESF_EEENS5_IJSF_SC_EEEEEEEvNS4_8identityENS4_18SM100_TMA_2SM_LOADES1E_vS1F_EENS_8epilogue10collective18CollectiveEpilogueINS1I_23Sm100TmaWarpSpecializedILi1ELi1ELi32ELb0ELb0EEEJNS5_IJSG_SG_SF_EEENS5_IJNSW_ISG_SC_EES1O_EEESI_SJ_SI_SJ_NS1I_6fusion15FusionCallbacksIS1M_NS1Q_17LinearCombinationISI_fSI_fLNS_15FloatRoundStyleE2EEES1N_S1P_JEEENS4_5SM1004TMEM4LOAD26SM100_TMEM_LOAD_32dp32b32xENS4_13SM90_TMA_LOADENS15_INS16_ILi2ELi4ELi3EEES19_NSW_INS5_IJS1A_SG_EEENS5_IJSG_SC_EEEEEEENS4_39AutoVectorizingCopyWithAssumedAlignmentILi128EEENS4_14SM90_TMA_STOREES25_S27_S27_EEEvvEEEEvNT_6ParamsE --------------------------
	.section	.nv.constant0._ZN7cutlass13device_kernelINS_4gemm6kernel13GemmUniversalIN4cute5tupleIJiiiiEEENS1_10collective13CollectiveMmaINS1_35MainloopSm100TmaUmmaWarpSpecializedILi3ELi2ELi4ENS5_IJNS4_1CILi2EEESB_NSA_ILi1EEEEEEEENS5_IJNSA_ILi128EEENSA_ILi64EEESF_EEENS_12float_e5m2_tENS5_IJlSC_lEEESI_SJ_NS4_8TiledMMAINS4_8MMA_AtomIJNS4_10MMA_TraitsINS4_25SM100_MMA_F8F6F4_2x1SM_SSEJSI_SI_fSF_SG_NS4_17integral_constantINS4_4UMMA5MajorELSQ_0EEESR_NSO_INSP_7ScaleInELSS_0EEEST_EEEEEENS4_6LayoutINS5_IJSC_SC_SC_EEENS5_IJNSA_ILi0EEESY_SY_EEEEENS5_IJNS4_10UnderscoreES11_S11_EEEEENS4_28SM100_TMA_2SM_LOAD_MULTICASTENS4_14ComposedLayoutINS4_7SwizzleILi3ELi4ELi3EEENS4_18smem_ptr_flag_bitsILi8EEENSW_INS5_IJNSA_ILi8EEESF_EEENS5_IJSF_SC_EEEEEEEvNS4_8identityENS4_18SM100_TMA_2SM_LOADES1E_vS1F_EENS_8epilogue10collective18CollectiveEpilogueINS1I_23Sm100TmaWarpSpecializedILi1ELi1ELi32ELb0ELb0EEEJNS5_IJSG_SG_SF_EEENS5_IJNSW_ISG_SC_EES1O_EEESI_SJ_SI_SJ_NS1I_6fusion15FusionCallbacksIS1M_NS1Q_17LinearCombinationISI_fSI_fLNS_15FloatRoundStyleE2EEES1N_S1P_JEEENS4_5SM1004TMEM4LOAD26SM100_TMEM_LOAD_32dp32b32xENS4_13SM90_TMA_LOADENS15_INS16_ILi2ELi4ELi3EEES19_NSW_INS5_IJS1A_SG_EEENS5_IJSG_SC_EEEEEEENS4_39AutoVectorizingCopyWithAssumedAlignmentILi128EEENS4_14SM90_TMA_STOREES25_S27_S27_EEEvvEEEEvNT_6ParamsE,"a",@progbits
	.sectionflags	@""
	.align	4
.nv.constant0._ZN7cutlass13device_kernelINS_4gemm6kernel13GemmUniversalIN4cute5tupleIJiiiiEEENS1_10collective13CollectiveMmaINS1_35MainloopSm100TmaUmmaWarpSpecializedILi3ELi2ELi4ENS5_IJNS4_1CILi2EEESB_NSA_ILi1EEEEEEEENS5_IJNSA_ILi128EEENSA_ILi64EEESF_EEENS_12float_e5m2_tENS5_IJlSC_lEEESI_SJ_NS4_8TiledMMAINS4_8MMA_AtomIJNS4_10MMA_TraitsINS4_25SM100_MMA_F8F6F4_2x1SM_SSEJSI_SI_fSF_SG_NS4_17integral_constantINS4_4UMMA5MajorELSQ_0EEESR_NSO_INSP_7ScaleInELSS_0EEEST_EEEEEENS4_6LayoutINS5_IJSC_SC_SC_EEENS5_IJNSA_ILi0EEESY_SY_EEEEENS5_IJNS4_10UnderscoreES11_S11_EEEEENS4_28SM100_TMA_2SM_LOAD_MULTICASTENS4_14ComposedLayoutINS4_7SwizzleILi3ELi4ELi3EEENS4_18smem_ptr_flag_bitsILi8EEENSW_INS5_IJNSA_ILi8EEESF_EEENS5_IJSF_SC_EEEEEEEvNS4_8identityENS4_18SM100_TMA_2SM_LOADES1E_vS1F_EENS_8epilogue10collective18CollectiveEpilogueINS1I_23Sm100TmaWarpSpecializedILi1ELi1ELi32ELb0ELb0EEEJNS5_IJSG_SG_SF_EEENS5_IJNSW_ISG_SC_EES1O_EEESI_SJ_SI_SJ_NS1I_6fusion15FusionCallbacksIS1M_NS1Q_17LinearCombinationISI_fSI_fLNS_15FloatRoundStyleE2EEES1N_S1P_JEEENS4_5SM1004TMEM4LOAD26SM100_TMEM_LOAD_32dp32b32xENS4_13SM90_TMA_LOADENS15_INS16_ILi2ELi4ELi3EEES19_NSW_INS5_IJS1A_SG_EEENS5_IJSG_SC_EEEEEEENS4_39AutoVectorizingCopyWithAssumedAlignmentILi128EEENS4_14SM90_TMA_STOREES25_S27_S27_EEEvvEEEEvNT_6ParamsE:
	.zero		2944


//--------------------- SYMBOLS --------------------------

	.type		.nv.reservedSmem.offset0,@object
	.size		.nv.reservedSmem.offset0,0x4
	.type		.nv.reservedSmem.cap,@object
	.size		.nv.reservedSmem.cap,0x4
	.type		__assertfail,@function
